//
// Generated by NVIDIA NVVM Compiler
//
// Compiler Build ID: CL-36424714
// Cuda compilation tools, release 13.0, V13.0.88
// Based on NVVM 20.0.0
//

.version 9.0
.target sm_100
.address_size 64

	// .globl	_Z10cu_voronoiPiS_iii
.func  (.param .b64 func_retval0) __internal_accurate_pow
(
	.param .b64 __internal_accurate_pow_param_0
)
;

.visible .entry _Z10cu_voronoiPiS_iii(
	.param .u64 .ptr .align 1 _Z10cu_voronoiPiS_iii_param_0,
	.param .u64 .ptr .align 1 _Z10cu_voronoiPiS_iii_param_1,
	.param .u32 _Z10cu_voronoiPiS_iii_param_2,
	.param .u32 _Z10cu_voronoiPiS_iii_param_3,
	.param .u32 _Z10cu_voronoiPiS_iii_param_4
)
{
	.reg .pred 	%p<35>;
	.reg .b32 	%r<83>;
	.reg .b64 	%rd<13>;
	.reg .b64 	%fd<76>;

	ld.param.u64 	%rd6, [_Z10cu_voronoiPiS_iii_param_0];
	ld.param.u64 	%rd7, [_Z10cu_voronoiPiS_iii_param_1];
	ld.param.u32 	%r16, [_Z10cu_voronoiPiS_iii_param_2];
	ld.param.u32 	%r17, [_Z10cu_voronoiPiS_iii_param_3];
	ld.param.u32 	%r18, [_Z10cu_voronoiPiS_iii_param_4];
	cvta.to.global.u64 	%rd1, %rd7;
	mov.u32 	%r19, %ctaid.x;
	mov.u32 	%r20, %ntid.x;
	mov.u32 	%r21, %tid.x;
	mad.lo.s32 	%r1, %r19, %r20, %r21;
	setp.ge.s32 	%p1, %r1, %r18;
	@%p1 bra 	$L__BB0_9;
	cvta.to.global.u64 	%rd8, %rd6;
	mul.wide.s32 	%rd9, %r1, 4;
	add.s64 	%rd2, %rd8, %rd9;
	ld.global.u32 	%r22, [%rd2];
	setp.eq.s32 	%p2, %r22, -1;
	@%p2 bra 	$L__BB0_9;
	div.s32 	%r2, %r1, %r17;
	mul.lo.s32 	%r24, %r2, %r17;
	sub.s32 	%r3, %r1, %r24;
	setp.lt.s32 	%p3, %r16, 1;
	@%p3 bra 	$L__BB0_8;
	mov.f64 	%fd5, 0d4000000000000000;
	{
	.reg .b32 %temp; 
	mov.b64 	{%temp, %r4}, %fd5;
	}
	and.b32  	%r5, %r4, 2146435072;
	setp.eq.s32 	%p4, %r16, 1;
	mov.b32 	%r81, 0;
	mov.f64 	%fd75, 0d7FF0000000000000;
	@%p4 bra 	$L__BB0_6;
	and.b32  	%r81, %r16, 2147483646;
	add.s64 	%rd12, %rd1, 4;
	mov.b32 	%r78, 0;
	mov.f64 	%fd75, 0d7FF0000000000000;
$L__BB0_5:
	setp.lt.s32 	%p5, %r4, 0;
	setp.eq.s32 	%p6, %r5, 1062207488;
	ld.global.u32 	%r30, [%rd12+-4];
	div.s32 	%r31, %r30, %r17;
	mul.lo.s32 	%r32, %r31, %r17;
	sub.s32 	%r33, %r2, %r31;
	cvt.rn.f64.s32 	%fd7, %r33;
	sub.s32 	%r34, %r32, %r30;
	add.s32 	%r35, %r3, %r34;
	cvt.rn.f64.s32 	%fd8, %r35;
	{
	.reg .b32 %temp; 
	mov.b64 	{%temp, %r36}, %fd7;
	}
	abs.f64 	%fd9, %fd7;
	{ // callseq 0, 0
	.param .b64 param0;
	st.param.f64 	[param0], %fd9;
	.param .b64 retval0;
	call.uni (retval0), 
	__internal_accurate_pow, 
	(
	param0
	);
	ld.param.f64 	%fd10, [retval0];
	} // callseq 0
	setp.lt.s32 	%p8, %r36, 0;
	neg.f64 	%fd12, %fd10;
	selp.f64 	%fd13, %fd12, %fd10, %p6;
	selp.f64 	%fd14, %fd13, %fd10, %p8;
	setp.eq.s32 	%p9, %r33, 0;
	selp.b32 	%r37, %r36, 0, %p6;
	or.b32  	%r38, %r37, 2146435072;
	selp.b32 	%r39, %r38, %r37, %p5;
	mov.b32 	%r40, 0;
	mov.b64 	%fd15, {%r40, %r39};
	selp.f64 	%fd16, %fd15, %fd14, %p9;
	setp.eq.s32 	%p10, %r33, 1;
	selp.f64 	%fd17, 0d3FF0000000000000, %fd16, %p10;
	{
	.reg .b32 %temp; 
	mov.b64 	{%temp, %r41}, %fd8;
	}
	abs.f64 	%fd18, %fd8;
	{ // callseq 1, 0
	.param .b64 param0;
	st.param.f64 	[param0], %fd18;
	.param .b64 retval0;
	call.uni (retval0), 
	__internal_accurate_pow, 
	(
	param0
	);
	ld.param.f64 	%fd19, [retval0];
	} // callseq 1
	setp.lt.s32 	%p11, %r41, 0;
	neg.f64 	%fd21, %fd19;
	selp.f64 	%fd22, %fd21, %fd19, %p6;
	selp.f64 	%fd23, %fd22, %fd19, %p11;
	setp.eq.s32 	%p12, %r35, 0;
	selp.b32 	%r42, %r41, 0, %p6;
	or.b32  	%r43, %r42, 2146435072;
	selp.b32 	%r44, %r43, %r42, %p5;
	mov.b64 	%fd24, {%r40, %r44};
	selp.f64 	%fd25, %fd24, %fd23, %p12;
	setp.eq.s32 	%p13, %r35, 1;
	selp.f64 	%fd26, 0d3FF0000000000000, %fd25, %p13;
	add.f64 	%fd27, %fd17, %fd26;
	sqrt.rn.f64 	%fd28, %fd27;
	setp.lt.f64 	%p14, %fd28, %fd75;
	selp.f64 	%fd29, %fd28, %fd75, %p14;
	selp.b32 	%r45, %r78, %r79, %p14;
	ld.global.u32 	%r46, [%rd12];
	div.s32 	%r47, %r46, %r17;
	mul.lo.s32 	%r48, %r47, %r17;
	sub.s32 	%r49, %r2, %r47;
	cvt.rn.f64.s32 	%fd30, %r49;
	sub.s32 	%r50, %r48, %r46;
	add.s32 	%r51, %r3, %r50;
	cvt.rn.f64.s32 	%fd31, %r51;
	{
	.reg .b32 %temp; 
	mov.b64 	{%temp, %r52}, %fd30;
	}
	abs.f64 	%fd32, %fd30;
	{ // callseq 2, 0
	.param .b64 param0;
	st.param.f64 	[param0], %fd32;
	.param .b64 retval0;
	call.uni (retval0), 
	__internal_accurate_pow, 
	(
	param0
	);
	ld.param.f64 	%fd33, [retval0];
	} // callseq 2
	setp.lt.s32 	%p15, %r52, 0;
	neg.f64 	%fd35, %fd33;
	selp.f64 	%fd36, %fd35, %fd33, %p6;
	selp.f64 	%fd37, %fd36, %fd33, %p15;
	setp.eq.s32 	%p16, %r49, 0;
	selp.b32 	%r53, %r52, 0, %p6;
	or.b32  	%r54, %r53, 2146435072;
	selp.b32 	%r55, %r54, %r53, %p5;
	mov.b64 	%fd38, {%r40, %r55};
	selp.f64 	%fd39, %fd38, %fd37, %p16;
	setp.eq.s32 	%p17, %r49, 1;
	selp.f64 	%fd40, 0d3FF0000000000000, %fd39, %p17;
	{
	.reg .b32 %temp; 
	mov.b64 	{%temp, %r56}, %fd31;
	}
	abs.f64 	%fd41, %fd31;
	{ // callseq 3, 0
	.param .b64 param0;
	st.param.f64 	[param0], %fd41;
	.param .b64 retval0;
	call.uni (retval0), 
	__internal_accurate_pow, 
	(
	param0
	);
	ld.param.f64 	%fd42, [retval0];
	} // callseq 3
	setp.lt.s32 	%p18, %r56, 0;
	neg.f64 	%fd44, %fd42;
	selp.f64 	%fd45, %fd44, %fd42, %p6;
	selp.f64 	%fd46, %fd45, %fd42, %p18;
	setp.eq.s32 	%p19, %r51, 0;
	selp.b32 	%r57, %r56, 0, %p6;
	or.b32  	%r58, %r57, 2146435072;
	selp.b32 	%r59, %r58, %r57, %p5;
	mov.b64 	%fd47, {%r40, %r59};
	selp.f64 	%fd48, %fd47, %fd46, %p19;
	setp.eq.s32 	%p20, %r51, 1;
	selp.f64 	%fd49, 0d3FF0000000000000, %fd48, %p20;
	add.f64 	%fd50, %fd40, %fd49;
	sqrt.rn.f64 	%fd51, %fd50;
	setp.lt.f64 	%p21, %fd51, %fd29;
	selp.f64 	%fd75, %fd51, %fd29, %p21;
	add.s32 	%r60, %r78, 1;
	selp.b32 	%r79, %r60, %r45, %p21;
	add.s64 	%rd12, %rd12, 8;
	add.s32 	%r78, %r78, 2;
	setp.ne.s32 	%p22, %r78, %r81;
	@%p22 bra 	$L__BB0_5;
$L__BB0_6:
	and.b32  	%r61, %r16, 1;
	setp.eq.b32 	%p23, %r61, 1;
	not.pred 	%p24, %p23;
	@%p24 bra 	$L__BB0_8;
	setp.lt.s32 	%p25, %r4, 0;
	setp.eq.s32 	%p26, %r5, 1062207488;
	mul.wide.u32 	%rd10, %r81, 4;
	add.s64 	%rd11, %rd1, %rd10;
	ld.global.u32 	%r62, [%rd11];
	div.s32 	%r63, %r62, %r17;
	mul.lo.s32 	%r64, %r63, %r17;
	sub.s32 	%r65, %r2, %r63;
	cvt.rn.f64.s32 	%fd52, %r65;
	sub.s32 	%r66, %r64, %r62;
	add.s32 	%r67, %r3, %r66;
	cvt.rn.f64.s32 	%fd53, %r67;
	{
	.reg .b32 %temp; 
	mov.b64 	{%temp, %r68}, %fd52;
	}
	abs.f64 	%fd54, %fd52;
	{ // callseq 4, 0
	.param .b64 param0;
	st.param.f64 	[param0], %fd54;
	.param .b64 retval0;
	call.uni (retval0), 
	__internal_accurate_pow, 
	(
	param0
	);
	ld.param.f64 	%fd55, [retval0];
	} // callseq 4
	setp.lt.s32 	%p28, %r68, 0;
	neg.f64 	%fd57, %fd55;
	selp.f64 	%fd58, %fd57, %fd55, %p26;
	selp.f64 	%fd59, %fd58, %fd55, %p28;
	setp.eq.s32 	%p29, %r65, 0;
	selp.b32 	%r69, %r68, 0, %p26;
	or.b32  	%r70, %r69, 2146435072;
	selp.b32 	%r71, %r70, %r69, %p25;
	mov.b32 	%r72, 0;
	mov.b64 	%fd60, {%r72, %r71};
	selp.f64 	%fd61, %fd60, %fd59, %p29;
	setp.eq.s32 	%p30, %r65, 1;
	selp.f64 	%fd62, 0d3FF0000000000000, %fd61, %p30;
	{
	.reg .b32 %temp; 
	mov.b64 	{%temp, %r73}, %fd53;
	}
	abs.f64 	%fd63, %fd53;
	{ // callseq 5, 0
	.param .b64 param0;
	st.param.f64 	[param0], %fd63;
	.param .b64 retval0;
	call.uni (retval0), 
	__internal_accurate_pow, 
	(
	param0
	);
	ld.param.f64 	%fd64, [retval0];
	} // callseq 5
	setp.lt.s32 	%p31, %r73, 0;
	neg.f64 	%fd66, %fd64;
	selp.f64 	%fd67, %fd66, %fd64, %p26;
	selp.f64 	%fd68, %fd67, %fd64, %p31;
	setp.eq.s32 	%p32, %r67, 0;
	selp.b32 	%r74, %r73, 0, %p26;
	or.b32  	%r75, %r74, 2146435072;
	selp.b32 	%r76, %r75, %r74, %p25;
	mov.b64 	%fd69, {%r72, %r76};
	selp.f64 	%fd70, %fd69, %fd68, %p32;
	setp.eq.s32 	%p33, %r67, 1;
	selp.f64 	%fd71, 0d3FF0000000000000, %fd70, %p33;
	add.f64 	%fd72, %fd62, %fd71;
	sqrt.rn.f64 	%fd73, %fd72;
	setp.lt.f64 	%p34, %fd73, %fd75;
	selp.b32 	%r79, %r81, %r79, %p34;
$L__BB0_8:
	st.global.u32 	[%rd2], %r79;
$L__BB0_9:
	ret;

}
.func  (.param .b64 func_retval0) __internal_accurate_pow(
	.param .b64 __internal_accurate_pow_param_0
)
{
	.reg .pred 	%p<8>;
	.reg .b32 	%r<49>;
	.reg .b32 	%f<3>;
	.reg .b64 	%fd<109>;

	ld.param.f64 	%fd10, [__internal_accurate_pow_param_0];
	{
	.reg .b32 %temp; 
	mov.b64 	{%temp, %r46}, %fd10;
	}
	{
	.reg .b32 %temp; 
	mov.b64 	{%r45, %temp}, %fd10;
	}
	shr.u32 	%r47, %r46, 20;
	setp.gt.u32 	%p1, %r46, 1048575;
	@%p1 bra 	$L__BB1_2;
	mul.f64 	%fd11, %fd10, 0d4350000000000000;
	{
	.reg .b32 %temp; 
	mov.b64 	{%temp, %r46}, %fd11;
	}
	{
	.reg .b32 %temp; 
	mov.b64 	{%r45, %temp}, %fd11;
	}
	shr.u32 	%r16, %r46, 20;
	add.s32 	%r47, %r16, -54;
$L__BB1_2:
	add.s32 	%r48, %r47, -1023;
	and.b32  	%r17, %r46, -2146435073;
	or.b32  	%r18, %r17, 1072693248;
	mov.b64 	%fd107, {%r45, %r18};
	setp.lt.u32 	%p2, %r18, 1073127583;
	@%p2 bra 	$L__BB1_4;
	{
	.reg .b32 %temp; 
	mov.b64 	{%r19, %temp}, %fd107;
	}
	{
	.reg .b32 %temp; 
	mov.b64 	{%temp, %r20}, %fd107;
	}
	add.s32 	%r21, %r20, -1048576;
	mov.b64 	%fd107, {%r19, %r21};
	add.s32 	%r48, %r47, -1022;
$L__BB1_4:
	add.f64 	%fd12, %fd107, 0dBFF0000000000000;
	add.f64 	%fd13, %fd107, 0d3FF0000000000000;
	rcp.approx.ftz.f64 	%fd14, %fd13;
	neg.f64 	%fd15, %fd13;
	fma.rn.f64 	%fd16, %fd15, %fd14, 0d3FF0000000000000;
	fma.rn.f64 	%fd17, %fd16, %fd16, %fd16;
	fma.rn.f64 	%fd18, %fd17, %fd14, %fd14;
	mul.f64 	%fd19, %fd12, %fd18;
	fma.rn.f64 	%fd20, %fd12, %fd18, %fd19;
	mul.f64 	%fd21, %fd20, %fd20;
	fma.rn.f64 	%fd22, %fd21, 0d3EB0F5FF7D2CAFE2, 0d3ED0F5D241AD3B5A;
	fma.rn.f64 	%fd23, %fd22, %fd21, 0d3EF3B20A75488A3F;
	fma.rn.f64 	%fd24, %fd23, %fd21, 0d3F1745CDE4FAECD5;
	fma.rn.f64 	%fd25, %fd24, %fd21, 0d3F3C71C7258A578B;
	fma.rn.f64 	%fd26, %fd25, %fd21, 0d3F6249249242B910;
	fma.rn.f64 	%fd27, %fd26, %fd21, 0d3F89999999999DFB;
	sub.f64 	%fd28, %fd12, %fd20;
	add.f64 	%fd29, %fd28, %fd28;
	neg.f64 	%fd30, %fd20;
	fma.rn.f64 	%fd31, %fd30, %fd12, %fd29;
	mul.f64 	%fd32, %fd18, %fd31;
	fma.rn.f64 	%fd33, %fd21, %fd27, 0d3FB5555555555555;
	mov.f64 	%fd34, 0d3FB5555555555555;
	sub.f64 	%fd35, %fd34, %fd33;
	fma.rn.f64 	%fd36, %fd21, %fd27, %fd35;
	add.f64 	%fd37, %fd36, 0dBC46A4CB00B9E7B0;
	add.f64 	%fd38, %fd33, %fd37;
	sub.f64 	%fd39, %fd33, %fd38;
	add.f64 	%fd40, %fd37, %fd39;
	mul.rn.f64 	%fd41, %fd20, %fd20;
	neg.f64 	%fd42, %fd41;
	fma.rn.f64 	%fd43, %fd20, %fd20, %fd42;
	{
	.reg .b32 %temp; 
	mov.b64 	{%r22, %temp}, %fd32;
	}
	{
	.reg .b32 %temp; 
	mov.b64 	{%temp, %r23}, %fd32;
	}
	add.s32 	%r24, %r23, 1048576;
	mov.b64 	%fd44, {%r22, %r24};
	fma.rn.f64 	%fd45, %fd20, %fd44, %fd43;
	mul.rn.f64 	%fd46, %fd41, %fd20;
	neg.f64 	%fd47, %fd46;
	fma.rn.f64 	%fd48, %fd41, %fd20, %fd47;
	fma.rn.f64 	%fd49, %fd41, %fd32, %fd48;
	fma.rn.f64 	%fd50, %fd45, %fd20, %fd49;
	mul.rn.f64 	%fd51, %fd38, %fd46;
	neg.f64 	%fd52, %fd51;
	fma.rn.f64 	%fd53, %fd38, %fd46, %fd52;
	fma.rn.f64 	%fd54, %fd38, %fd50, %fd53;
	fma.rn.f64 	%fd55, %fd40, %fd46, %fd54;
	add.f64 	%fd56, %fd51, %fd55;
	sub.f64 	%fd57, %fd51, %fd56;
	add.f64 	%fd58, %fd55, %fd57;
	add.f64 	%fd59, %fd20, %fd56;
	sub.f64 	%fd60, %fd20, %fd59;
	add.f64 	%fd61, %fd56, %fd60;
	add.f64 	%fd62, %fd58, %fd61;
	add.f64 	%fd63, %fd32, %fd62;
	add.f64 	%fd64, %fd59, %fd63;
	sub.f64 	%fd65, %fd59, %fd64;
	add.f64 	%fd66, %fd63, %fd65;
	xor.b32  	%r25, %r48, -2147483648;
	mov.b32 	%r26, 1127219200;
	mov.b64 	%fd67, {%r25, %r26};
	mov.b32 	%r27, -2147483648;
	mov.b64 	%fd68, {%r27, %r26};
	sub.f64 	%fd69, %fd67, %fd68;
	fma.rn.f64 	%fd70, %fd69, 0d3FE62E42FEFA39EF, %fd64;
	fma.rn.f64 	%fd71, %fd69, 0dBFE62E42FEFA39EF, %fd70;
	sub.f64 	%fd72, %fd71, %fd64;
	sub.f64 	%fd73, %fd66, %fd72;
	fma.rn.f64 	%fd74, %fd69, 0d3C7ABC9E3B39803F, %fd73;
	add.f64 	%fd75, %fd70, %fd74;
	sub.f64 	%fd76, %fd70, %fd75;
	add.f64 	%fd77, %fd74, %fd76;
	mov.f64 	%fd78, 0d4000000000000000;
	{
	.reg .b32 %temp; 
	mov.b64 	{%temp, %r28}, %fd78;
	}
	{
	.reg .b32 %temp; 
	mov.b64 	{%r29, %temp}, %fd78;
	}
	shl.b32 	%r30, %r28, 1;
	setp.gt.u32 	%p3, %r30, -33554433;
	and.b32  	%r31, %r28, -15728641;
	selp.b32 	%r32, %r31, %r28, %p3;
	mov.b64 	%fd79, {%r29, %r32};
	mul.rn.f64 	%fd80, %fd75, %fd79;
	neg.f64 	%fd81, %fd80;
	fma.rn.f64 	%fd82, %fd75, %fd79, %fd81;
	fma.rn.f64 	%fd83, %fd77, %fd79, %fd82;
	add.f64 	%fd4, %fd80, %fd83;
	sub.f64 	%fd84, %fd80, %fd4;
	add.f64 	%fd5, %fd83, %fd84;
	fma.rn.f64 	%fd85, %fd4, 0d3FF71547652B82FE, 0d4338000000000000;
	{
	.reg .b32 %temp; 
	mov.b64 	{%r13, %temp}, %fd85;
	}
	mov.f64 	%fd86, 0dC338000000000000;
	add.rn.f64 	%fd87, %fd85, %fd86;
	fma.rn.f64 	%fd88, %fd87, 0dBFE62E42FEFA39EF, %fd4;
	fma.rn.f64 	%fd89, %fd87, 0dBC7ABC9E3B39803F, %fd88;
	fma.rn.f64 	%fd90, %fd89, 0d3E5ADE1569CE2BDF, 0d3E928AF3FCA213EA;
	fma.rn.f64 	%fd91, %fd90, %fd89, 0d3EC71DEE62401315;
	fma.rn.f64 	%fd92, %fd91, %fd89, 0d3EFA01997C89EB71;
	fma.rn.f64 	%fd93, %fd92, %fd89, 0d3F2A01A014761F65;
	fma.rn.f64 	%fd94, %fd93, %fd89, 0d3F56C16C1852B7AF;
	fma.rn.f64 	%fd95, %fd94, %fd89, 0d3F81111111122322;
	fma.rn.f64 	%fd96, %fd95, %fd89, 0d3FA55555555502A1;
	fma.rn.f64 	%fd97, %fd96, %fd89, 0d3FC5555555555511;
	fma.rn.f64 	%fd98, %fd97, %fd89, 0d3FE000000000000B;
	fma.rn.f64 	%fd99, %fd98, %fd89, 0d3FF0000000000000;
	fma.rn.f64 	%fd100, %fd99, %fd89, 0d3FF0000000000000;
	{
	.reg .b32 %temp; 
	mov.b64 	{%r14, %temp}, %fd100;
	}
	{
	.reg .b32 %temp; 
	mov.b64 	{%temp, %r15}, %fd100;
	}
	shl.b32 	%r33, %r13, 20;
	add.s32 	%r34, %r33, %r15;
	mov.b64 	%fd108, {%r14, %r34};
	{
	.reg .b32 %temp; 
	mov.b64 	{%temp, %r35}, %fd4;
	}
	mov.b32 	%f2, %r35;
	abs.f32 	%f1, %f2;
	setp.lt.f32 	%p4, %f1, 0f4086232B;
	@%p4 bra 	$L__BB1_7;
	setp.lt.f64 	%p5, %fd4, 0d0000000000000000;
	add.f64 	%fd101, %fd4, 0d7FF0000000000000;
	selp.f64 	%fd108, 0d0000000000000000, %fd101, %p5;
	setp.geu.f32 	%p6, %f1, 0f40874800;
	@%p6 bra 	$L__BB1_7;
	shr.u32 	%r36, %r13, 31;
	add.s32 	%r37, %r13, %r36;
	shr.s32 	%r38, %r37, 1;
	shl.b32 	%r39, %r38, 20;
	add.s32 	%r40, %r15, %r39;
	mov.b64 	%fd102, {%r14, %r40};
	sub.s32 	%r41, %r13, %r38;
	shl.b32 	%r42, %r41, 20;
	add.s32 	%r43, %r42, 1072693248;
	mov.b32 	%r44, 0;
	mov.b64 	%fd103, {%r44, %r43};
	mul.f64 	%fd108, %fd103, %fd102;
$L__BB1_7:
	abs.f64 	%fd104, %fd108;
	setp.eq.f64 	%p7, %fd104, 0d7FF0000000000000;
	fma.rn.f64 	%fd105, %fd108, %fd5, %fd108;
	selp.f64 	%fd106, %fd108, %fd105, %p7;
	st.param.f64 	[func_retval0], %fd106;
	ret;

}


// ===== COMPILED SASS (sm_100) =====

	.target	sm_100

	.elftype	@"ET_EXEC"


//--------------------- .note.nv.tkinfo           --------------------------
	.section	.note.nv.tkinfo,"",@"SHT_NOTE"
	.sectionflags	@"SHF_NOTE_NV_TKINFO"
	.tkinfo
        /*0018*/ 	.word	0x00000002
        /*0030*/ 	.string	""
        /*0030*/ 	.string	"ptxas"
        /*0030*/ 	.string	"Cuda compilation tools, release 13.0, V13.0.88"
        /*0030*/ 	.string	"Build cuda_13.0.r13.0/compiler.36424714_0"
        /*0030*/ 	.string	"-arch sm_100 -m 64 "



//--------------------- .note.nv.cuinfo           --------------------------
	.section	.note.nv.cuinfo,"",@"SHT_NOTE"
	.sectionflags	@"SHF_NOTE_NV_CUINFO"
        /*0018*/ 	.short	0x0002
        /*001a*/ 	.short	0x0064
        /*001c*/ 	.short	0x0082
	.zero		2


//--------------------- .nv.info                  --------------------------
	.section	.nv.info,"",@"SHT_CUDA_INFO"
	.align	4


	//----- nvinfo : EIATTR_REGCOUNT
	.align		4
        /*0000*/ 	.byte	0x04, 0x2f
        /*0002*/ 	.short	(.L_1 - .L_0)
	.align		4
.L_0:
        /*0004*/ 	.word	index@(_Z10cu_voronoiPiS_iii)
        /*0008*/ 	.word	0x00000028


	//----- nvinfo : EIATTR_FRAME_SIZE
	.align		4
.L_1:
        /*000c*/ 	.byte	0x04, 0x11
        /*000e*/ 	.short	(.L_3 - .L_2)
	.align		4
.L_2:
        /*0010*/ 	.word	index@($_Z10cu_voronoiPiS_iii$__internal_accurate_pow)
        /*0014*/ 	.word	0x00000000


	//----- nvinfo : EIATTR_FRAME_SIZE
	.align		4
.L_3:
        /*0018*/ 	.byte	0x04, 0x11
        /*001a*/ 	.short	(.L_5 - .L_4)
	.align		4
.L_4:
        /*001c*/ 	.word	index@($__internal_0_$__cuda_sm20_dsqrt_rn_f64_mediumpath_v1)
        /*0020*/ 	.word	0x00000000


	//----- nvinfo : EIATTR_FRAME_SIZE
	.align		4
.L_5:
        /*0024*/ 	.byte	0x04, 0x11
        /*0026*/ 	.short	(.L_7 - .L_6)
	.align		4
.L_6:
        /*0028*/ 	.word	index@(_Z10cu_voronoiPiS_iii)
        /*002c*/ 	.word	0x00000000


	//----- nvinfo : EIATTR_MIN_STACK_SIZE
	.align		4
.L_7:
        /*0030*/ 	.byte	0x04, 0x12
        /*0032*/ 	.short	(.L_9 - .L_8)
	.align		4
.L_8:
        /*0034*/ 	.word	index@(_Z10cu_voronoiPiS_iii)
        /*0038*/ 	.word	0x00000000
.L_9:


//--------------------- .nv.compat                --------------------------
	.section	.nv.compat,"",@"SHT_CUDA_COMPAT_INFO"
	.align	4
        /*0000*/ 	.byte	0x02, 0x09, 0x00, 0x00, 0x02, 0x02, 0x01, 0x00, 0x02, 0x05, 0x05, 0x00, 0x03, 0x07, 0x01, 0x01
        /*0010*/ 	.byte	0x02, 0x03, 0x00, 0x00, 0x02, 0x06, 0x01, 0x00, 0x04, 0x0b, 0x08, 0x00, 0x01, 0x00, 0x00, 0x00
        /*0020*/ 	.byte	0x00, 0x00, 0x00, 0x00


//--------------------- .nv.info._Z10cu_voronoiPiS_iii --------------------------
	.section	.nv.info._Z10cu_voronoiPiS_iii,"",@"SHT_CUDA_INFO"
	.sectionflags	@""
	.align	4


	//----- nvinfo : EIATTR_CUDA_API_VERSION
	.align		4
        /*0000*/ 	.byte	0x04, 0x37
        /*0002*/ 	.short	(.L_11 - .L_10)
.L_10:
        /*0004*/ 	.word	0x00000082


	//----- nvinfo : EIATTR_KPARAM_INFO
	.align		4
.L_11:
        /*0008*/ 	.byte	0x04, 0x17
        /*000a*/ 	.short	(.L_13 - .L_12)
.L_12:
        /*000c*/ 	.word	0x00000000
        /*0010*/ 	.short	0x0004
        /*0012*/ 	.short	0x0018
        /*0014*/ 	.byte	0x00, 0xf0, 0x11, 0x00


	//----- nvinfo : EIATTR_KPARAM_INFO
	.align		4
.L_13:
        /*0018*/ 	.byte	0x04, 0x17
        /*001a*/ 	.short	(.L_15 - .L_14)
.L_14:
        /*001c*/ 	.word	0x00000000
        /*0020*/ 	.short	0x0003
        /*0022*/ 	.short	0x0014
        /*0024*/ 	.byte	0x00, 0xf0, 0x11, 0x00


	//----- nvinfo : EIATTR_KPARAM_INFO
	.align		4
.L_15:
        /*0028*/ 	.byte	0x04, 0x17
        /*002a*/ 	.short	(.L_17 - .L_16)
.L_16:
        /*002c*/ 	.word	0x00000000
        /*0030*/ 	.short	0x0002
        /*0032*/ 	.short	0x0010
        /*0034*/ 	.byte	0x00, 0xf0, 0x11, 0x00


	//----- nvinfo : EIATTR_KPARAM_INFO
	.align		4
.L_17:
        /*0038*/ 	.byte	0x04, 0x17
        /*003a*/ 	.short	(.L_19 - .L_18)
.L_18:
        /*003c*/ 	.word	0x00000000
        /*0040*/ 	.short	0x0001
        /*0042*/ 	.short	0x0008
        /*0044*/ 	.byte	0x00, 0xf5, 0x21, 0x00


	//----- nvinfo : EIATTR_KPARAM_INFO
	.align		4
.L_19:
        /*0048*/ 	.byte	0x04, 0x17
        /*004a*/ 	.short	(.L_21 - .L_20)
.L_20:
        /*004c*/ 	.word	0x00000000
        /*0050*/ 	.short	0x0000
        /*0052*/ 	.short	0x0000
        /*0054*/ 	.byte	0x00, 0xf5, 0x21, 0x00


	//----- nvinfo : EIATTR_SPARSE_MMA_MASK
	.align		4
.L_21:
        /*0058*/ 	.byte	0x03, 0x50
        /*005a*/ 	.short	0x0000


	//----- nvinfo : EIATTR_MAXREG_COUNT
	.align		4
        /*005c*/ 	.byte	0x03, 0x1b
        /*005e*/ 	.short	0x00ff


	//----- nvinfo : EIATTR_MERCURY_ISA_VERSION
	.align		4
        /*0060*/ 	.byte	0x03, 0x5f
        /*0062*/ 	.short	0x0101


	//----- nvinfo : EIATTR_VRC_CTA_INIT_COUNT
	.align		4
        /*0064*/ 	.byte	0x02, 0x4a
	.zero		1
	.zero		1


	//----- nvinfo : EIATTR_EXIT_INSTR_OFFSETS
	.align		4
        /*0068*/ 	.byte	0x04, 0x1c
        /*006a*/ 	.short	(.L_23 - .L_22)


	//   ....[0]....
.L_22:
        /*006c*/ 	.word	0x00000070


	//   ....[1]....
        /*0070*/ 	.word	0x000000d0


	//   ....[2]....
        /*0074*/ 	.word	0x00001410


	//----- nvinfo : EIATTR_CRS_STACK_SIZE
	.align		4
.L_23:
        /*0078*/ 	.byte	0x04, 0x1e
        /*007a*/ 	.short	(.L_25 - .L_24)
.L_24:
        /*007c*/ 	.word	0x00000000


	//----- nvinfo : EIATTR_CBANK_PARAM_SIZE
	.align		4
.L_25:
        /*0080*/ 	.byte	0x03, 0x19
        /*0082*/ 	.short	0x001c


	//----- nvinfo : EIATTR_PARAM_CBANK
	.align		4
        /*0084*/ 	.byte	0x04, 0x0a
        /*0086*/ 	.short	(.L_27 - .L_26)
	.align		4
.L_26:
        /*0088*/ 	.word	index@(.nv.constant0._Z10cu_voronoiPiS_iii)
        /*008c*/ 	.short	0x0380
        /*008e*/ 	.short	0x001c


	//----- nvinfo : EIATTR_SW_WAR
	.align		4
.L_27:
        /*0090*/ 	.byte	0x04, 0x36
        /*0092*/ 	.short	(.L_29 - .L_28)
.L_28:
        /*0094*/ 	.word	0x00000008
.L_29:


//--------------------- .nv.callgraph             --------------------------
	.section	.nv.callgraph,"",@"SHT_CUDA_CALLGRAPH"
	.align	4
	.sectionentsize	8
	.align		4
        /*0000*/ 	.word	0x00000000
	.align		4
        /*0004*/ 	.word	0xffffffff
	.align		4
        /*0008*/ 	.word	0x00000000
	.align		4
        /*000c*/ 	.word	0xfffffffe
	.align		4
        /*0010*/ 	.word	0x00000000
	.align		4
        /*0014*/ 	.word	0xfffffffd
	.align		4
        /*0018*/ 	.word	0x00000000
	.align		4
        /*001c*/ 	.word	0xfffffffc


//--------------------- .text._Z10cu_voronoiPiS_iii --------------------------
	.section	.text._Z10cu_voronoiPiS_iii,"ax",@progbits
	.align	128
        .global         _Z10cu_voronoiPiS_iii
        .type           _Z10cu_voronoiPiS_iii,@function
        .size           _Z10cu_voronoiPiS_iii,(.L_x_22 - _Z10cu_voronoiPiS_iii)
        .other          _Z10cu_voronoiPiS_iii,@"STO_CUDA_ENTRY STV_DEFAULT"
_Z10cu_voronoiPiS_iii:
.text._Z10cu_voronoiPiS_iii:
[----:B------:R-:W-:Y:S01]  /*0000*/  LDC R1, c[0x0][0x37c] ;  /* 0x0000df00ff017b82 */ /* 0x000fe20000000800 */
[----:B------:R-:W0:Y:S07]  /*0010*/  S2R R0, SR_TID.X ;  /* 0x0000000000007919 */ /* 0x000e2e0000002100 */
[----:B------:R-:W0:Y:S01]  /*0020*/  S2UR UR4, SR_CTAID.X ;  /* 0x00000000000479c3 */ /* 0x000e220000002500 */
[----:B------:R-:W1:Y:S07]  /*0030*/  LDCU UR5, c[0x0][0x398] ;  /* 0x00007300ff0577ac */ /* 0x000e6e0008000800 */
[----:B------:R-:W0:Y:S02]  /*0040*/  LDC R5, c[0x0][0x360] ;  /* 0x0000d800ff057b82 */ /* 0x000e240000000800 */
[----:B0-----:R-:W-:-:S05]  /*0050*/  IMAD R5, R5, UR4, R0 ;  /* 0x0000000405057c24 */ /* 0x001fca000f8e0200 */
[----:B-1----:R-:W-:-:S13]  /*0060*/  ISETP.GE.AND P0, PT, R5, UR5, PT ;  /* 0x0000000505007c0c */ /* 0x002fda000bf06270 */
[----:B------:R-:W-:Y:S05]  /*0070*/  @P0 EXIT ;  /* 0x000000000000094d */ /* 0x000fea0003800000 */
[----:B------:R-:W0:Y:S01]  /*0080*/  LDC.64 R12, c[0x0][0x380] ;  /* 0x0000e000ff0c7b82 */ /* 0x000e220000000a00 */
[----:B------:R-:W1:Y:S01]  /*0090*/  LDCU.64 UR8, c[0x0][0x358] ;  /* 0x00006b00ff0877ac */ /* 0x000e620008000a00 */
[----:B0-----:R-:W-:-:S05]  /*00a0*/  IMAD.WIDE R12, R5, 0x4, R12 ;  /* 0x00000004050c7825 */ /* 0x001fca00078e020c */
[----:B-1----:R-:W2:Y:S02]  /*00b0*/  LDG.E R0, desc[UR8][R12.64] ;  /* 0x000000080c007981 */ /* 0x002ea4000c1e1900 */
[----:B--2---:R-:W-:-:S13]  /*00c0*/  ISETP.NE.AND P0, PT, R0, -0x1, PT ;  /* 0xffffffff0000780c */ /* 0x004fda0003f05270 */
[----:B------:R-:W-:Y:S05]  /*00d0*/  @!P0 EXIT ;  /* 0x000000000000894d */ /* 0x000fea0003800000 */
[----:B------:R-:W0:Y:S01]  /*00e0*/  LDC R4, c[0x0][0x394] ;  /* 0x0000e500ff047b82 */ /* 0x000e220000000800 */
[----:B------:R-:W1:Y:S02]  /*00f0*/  LDCU UR4, c[0x0][0x390] ;  /* 0x00007200ff0477ac */ /* 0x000e640008000800 */
[----:B-1----:R-:W-:Y:S01]  /*0100*/  UISETP.GE.AND UP0, UPT, UR4, 0x1, UPT ;  /* 0x000000010400788c */ /* 0x002fe2000bf06270 */
[----:B0-----:R-:W-:-:S04]  /*0110*/  IABS R7, R4 ;  /* 0x0000000400077213 */ /* 0x001fc80000000000 */
[----:B------:R-:W0:Y:S08]  /*0120*/  I2F.RP R0, R7 ;  /* 0x0000000700007306 */ /* 0x000e300000209400 */
[----:B0-----:R-:W0:Y:S02]  /*0130*/  MUFU.RCP R0, R0 ;  /* 0x0000000000007308 */ /* 0x001e240000001000 */
[----:B0-----:R-:W-:-:S06]  /*0140*/  VIADD R2, R0, 0xffffffe ;  /* 0x0ffffffe00027836 */ /* 0x001fcc0000000000 */
[----:B------:R0:W1:Y:S02]  /*0150*/  F2I.FTZ.U32.TRUNC.NTZ R3, R2 ;  /* 0x0000000200037305 */ /* 0x000064000021f000 */
[----:B0-----:R-:W-:Y:S02]  /*0160*/  IMAD.MOV.U32 R2, RZ, RZ, RZ ;  /* 0x000000ffff027224 */ /* 0x001fe400078e00ff */
[----:B-1----:R-:W-:-:S04]  /*0170*/  IMAD.MOV R6, RZ, RZ, -R3 ;  /* 0x000000ffff067224 */ /* 0x002fc800078e0a03 */
[----:B------:R-:W-:Y:S01]  /*0180*/  IMAD R9, R6, R7, RZ ;  /* 0x0000000706097224 */ /* 0x000fe200078e02ff */
[----:B------:R-:W-:-:S03]  /*0190*/  IABS R6, R5 ;  /* 0x0000000500067213 */ /* 0x000fc60000000000 */
[----:B------:R-:W-:-:S06]  /*01a0*/  IMAD.HI.U32 R3, R3, R9, R2 ;  /* 0x0000000903037227 */ /* 0x000fcc00078e0002 */
[----:B------:R-:W-:-:S04]  /*01b0*/  IMAD.HI.U32 R2, R3, R6, RZ ;  /* 0x0000000603027227 */ /* 0x000fc800078e00ff */
[----:B------:R-:W-:-:S04]  /*01c0*/  IMAD.MOV R0, RZ, RZ, -R2 ;  /* 0x000000ffff007224 */ /* 0x000fc800078e0a02 */
[----:B------:R-:W-:-:S05]  /*01d0*/  IMAD R0, R7, R0, R6 ;  /* 0x0000000007007224 */ /* 0x000fca00078e0206 */
[----:B------:R-:W-:-:S13]  /*01e0*/  ISETP.GT.U32.AND P2, PT, R7, R0, PT ;  /* 0x000000000700720c */ /* 0x000fda0003f44070 */
[----:B------:R-:W-:Y:S02]  /*01f0*/  @!P2 IMAD.IADD R0, R0, 0x1, -R7 ;  /* 0x000000010000a824 */ /* 0x000fe400078e0a07 */
[----:B------:R-:W-:Y:S01]  /*0200*/  @!P2 VIADD R2, R2, 0x1 ;  /* 0x000000010202a836 */ /* 0x000fe20000000000 */
[----:B------:R-:W-:Y:S02]  /*0210*/  ISETP.NE.AND P2, PT, R4, RZ, PT ;  /* 0x000000ff0400720c */ /* 0x000fe40003f45270 */
[----:B------:R-:W-:Y:S02]  /*0220*/  ISETP.GE.U32.AND P0, PT, R0, R7, PT ;  /* 0x000000070000720c */ /* 0x000fe40003f06070 */
[----:B------:R-:W-:-:S04]  /*0230*/  LOP3.LUT R0, R5, R4, RZ, 0x3c, !PT ;  /* 0x0000000405007212 */ /* 0x000fc800078e3cff */
[----:B------:R-:W-:-:S07]  /*0240*/  ISETP.GE.AND P1, PT, R0, RZ, PT ;  /* 0x000000ff0000720c */ /* 0x000fce0003f26270 */
[----:B------:R-:W-:-:S06]  /*0250*/  @P0 IADD3 R2, PT, PT, R2, 0x1, RZ ;  /* 0x0000000102020810 */ /* 0x000fcc0007ffe0ff */
[----:B------:R-:W-:Y:S01]  /*0260*/  @!P1 IMAD.MOV R2, RZ, RZ, -R2 ;  /* 0x000000ffff029224 */ /* 0x000fe200078e0a02 */
[----:B------:R-:W-:-:S05]  /*0270*/  @!P2 LOP3.LUT R2, RZ, R4, RZ, 0x33, !PT ;  /* 0x00000004ff02a212 */ /* 0x000fca00078e33ff */
[----:B------:R-:W-:-:S04]  /*0280*/  IMAD.MOV R3, RZ, RZ, -R2 ;  /* 0x000000ffff037224 */ /* 0x000fc800078e0a02 */
[----:B------:R-:W-:Y:S01]  /*0290*/  IMAD R3, R4, R3, R5 ;  /* 0x0000000304037224 */ /* 0x000fe200078e0205 */
[----:B------:R-:W-:Y:S06]  /*02a0*/  BRA.U !UP0, `(.L_x_0) ;  /* 0x0000001108547547 */ /* 0x000fec000b800000 */
[----:B------:R-:W-:Y:S01]  /*02b0*/  UISETP.NE.AND UP0, UPT, UR4, 0x1, UPT ;  /* 0x000000010400788c */ /* 0x000fe2000bf05270 */
[----:B------:R-:W-:Y:S02]  /*02c0*/  IMAD.MOV.U32 R4, RZ, RZ, RZ ;  /* 0x000000ffff047224 */ /* 0x000fe400078e00ff */
[----:B------:R-:W-:Y:S02]  /*02d0*/  IMAD.MOV.U32 R30, RZ, RZ, 0x0 ;  /* 0x00000000ff1e7424 */ /* 0x000fe400078e00ff */
[----:B------:R-:W-:-:S04]  /*02e0*/  IMAD.MOV.U32 R31, RZ, RZ, 0x7ff00000 ;  /* 0x7ff00000ff1f7424 */ /* 0x000fc800078e00ff */
[----:B------:R-:W-:Y:S05]  /*02f0*/  BRA.U !UP0, `(.L_x_1) ;  /* 0x0000000908dc7547 */ /* 0x000fea000b800000 */
[----:B------:R-:W0:Y:S01]  /*0300*/  LDCU.64 UR6, c[0x0][0x388] ;  /* 0x00007100ff0677ac */ /* 0x000e220008000a00 */
[----:B------:R-:W1:Y:S01]  /*0310*/  LDC R5, c[0x0][0x394] ;  /* 0x0000e500ff057b82 */ /* 0x000e620000000800 */
[----:B------:R-:W-:Y:S02]  /*0320*/  HFMA2 R7, -RZ, RZ, 0, 0 ;  /* 0x00000000ff077431 */ /* 0x000fe400000001ff */
[----:B------:R-:W-:Y:S01]  /*0330*/  IMAD.MOV.U32 R30, RZ, RZ, 0x0 ;  /* 0x00000000ff1e7424 */ /* 0x000fe200078e00ff */
[----:B------:R-:W-:Y:S01]  /*0340*/  ULOP3.LUT UR4, UR4, 0x7ffffffe, URZ, 0xc0, !UPT ;  /* 0x7ffffffe04047892 */ /* 0x000fe2000f8ec0ff */
[----:B------:R-:W-:-:S05]  /*0350*/  IMAD.MOV.U32 R31, RZ, RZ, 0x7ff00000 ;  /* 0x7ff00000ff1f7424 */ /* 0x000fca00078e00ff */
[----:B------:R-:W-:Y:S01]  /*0360*/  IMAD.U32 R4, RZ, RZ, UR4 ;  /* 0x00000004ff047e24 */ /* 0x000fe2000f8e00ff */
[----:B0-----:R-:W-:-:S04]  /*0370*/  UIADD3 UR5, UP0, UPT, UR6, 0x4, URZ ;  /* 0x0000000406057890 */ /* 0x001fc8000ff1e0ff */
[----:B------:R-:W-:Y:S02]  /*0380*/  UIADD3.X UR6, UPT, UPT, URZ, UR7, URZ, UP0, !UPT ;  /* 0x00000007ff067290 */ /* 0x000fe400087fe4ff */
[----:B------:R-:W-:-:S04]  /*0390*/  IMAD.U32 R10, RZ, RZ, UR5 ;  /* 0x00000005ff0a7e24 */ /* 0x000fc8000f8e00ff */
[----:B------:R-:W-:-:S07]  /*03a0*/  IMAD.U32 R11, RZ, RZ, UR6 ;  /* 0x00000006ff0b7e24 */ /* 0x000fce000f8e00ff */
.L_x_10:
[----:B------:R-:W2:Y:S01]  /*03b0*/  LDG.E R16, desc[UR8][R10.64+-0x4] ;  /* 0xfffffc080a107981 */ /* 0x000ea2000c1e1900 */
[----:B-1----:R-:W-:Y:S01]  /*03c0*/  IABS R15, R5 ;  /* 0x00000005000f7213 */ /* 0x002fe20000000000 */
[----:B------:R-:W-:Y:S03]  /*03d0*/  BSSY.RECONVERGENT B0, `(.L_x_2) ;  /* 0x000001f000007945 */ /* 0x000fe60003800200 */
[----:B------:R-:W0:Y:S08]  /*03e0*/  I2F.RP R14, R15 ;  /* 0x0000000f000e7306 */ /* 0x000e300000209400 */
[----:B0-----:R-:W0:Y:S02]  /*03f0*/  MUFU.RCP R14, R14 ;  /* 0x0000000e000e7308 */ /* 0x001e240000001000 */
[----:B0-----:R-:W-:-:S06]  /*0400*/  IADD3 R8, PT, PT, R14, 0xffffffe, RZ ;  /* 0x0ffffffe0e087810 */ /* 0x001fcc0007ffe0ff */
[----:B------:R0:W1:Y:S02]  /*0410*/  F2I.FTZ.U32.TRUNC.NTZ R9, R8 ;  /* 0x0000000800097305 */ /* 0x000064000021f000 */
[----:B0-----:R-:W-:Y:S02]  /*0420*/  IMAD.MOV.U32 R8, RZ, RZ, RZ ;  /* 0x000000ffff087224 */ /* 0x001fe400078e00ff */
[----:B-1----:R-:W-:-:S04]  /*0430*/  IMAD.MOV R0, RZ, RZ, -R9 ;  /* 0x000000ffff007224 */ /* 0x002fc800078e0a09 */
[----:B------:R-:W-:-:S04]  /*0440*/  IMAD R17, R0, R15, RZ ;  /* 0x0000000f00117224 */ /* 0x000fc800078e02ff */
[----:B------:R-:W-:Y:S01]  /*0450*/  IMAD.HI.U32 R17, R9, R17, R8 ;  /* 0x0000001109117227 */ /* 0x000fe200078e0008 */
[----:B--2---:R-:W-:-:S05]  /*0460*/  IABS R6, R16 ;  /* 0x0000001000067213 */ /* 0x004fca0000000000 */
        /* <DEDUP_REMOVED lines=13> */
[----:B------:R-:W-:Y:S02]  /*0540*/  IMAD.IADD R6, R2, 0x1, -R0 ;  /* 0x0000000102067824 */ /* 0x000fe400078e0a00 */
[----:B------:R-:W-:Y:S01]  /*0550*/  IMAD R8, R0, R5, -R16 ;  /* 0x0000000500087224 */ /* 0x000fe200078e0a10 */
[----:B------:R-:W-:Y:S01]  /*0560*/  MOV R0, 0x5c0 ;  /* 0x000005c000007802 */ /* 0x000fe20000000f00 */
[----:B------:R-:W0:Y:S02]  /*0570*/  I2F.F64 R14, R6 ;  /* 0x00000006000e7312 */ /* 0x000e240000201c00 */
[----:B------:R-:W-:-:S06]  /*0580*/  IMAD.IADD R8, R3, 0x1, R8 ;  /* 0x0000000103087824 */ /* 0x000fcc00078e0208 */
[----:B------:R1:W2:Y:S01]  /*0590*/  I2F.F64 R36, R8 ;  /* 0x0000000800247312 */ /* 0x0002a20000201c00 */
[----:B0-----:R-:W-:-:S11]  /*05a0*/  DADD R24, -RZ, |R14| ;  /* 0x00000000ff187229 */ /* 0x001fd6000000050e */
[----:B-12---:R-:W-:Y:S05]  /*05b0*/  CALL.REL.NOINC `($_Z10cu_voronoiPiS_iii$__internal_accurate_pow) ;  /* 0x0000001000487944 */ /* 0x006fea0003c00000 */
[----:B------:R-:W-:Y:S05]  /*05c0*/  BSYNC.RECONVERGENT B0 ;  /* 0x0000000000007941 */ /* 0x000fea0003800200 */
.L_x_2:
[C---:B------:R-:W-:Y:S01]  /*05d0*/  ISETP.NE.AND P0, PT, R6.reuse, RZ, PT ;  /* 0x000000ff0600720c */ /* 0x040fe20003f05270 */
[----:B------:R-:W-:Y:S01]  /*05e0*/  BSSY.RECONVERGENT B0, `(.L_x_3) ;  /* 0x0000009000007945 */ /* 0x000fe20003800200 */
[----:B------:R-:W-:Y:S01]  /*05f0*/  ISETP.NE.AND P1, PT, R6, 0x1, PT ;  /* 0x000000010600780c */ /* 0x000fe20003f25270 */
[----:B------:R-:W-:Y:S01]  /*0600*/  DADD R24, -RZ, |R36| ;  /* 0x00000000ff187229 */ /* 0x000fe20000000524 */
[----:B------:R-:W-:Y:S02]  /*0610*/  FSEL R14, R14, RZ, P0 ;  /* 0x000000ff0e0e7208 */ /* 0x000fe40000000000 */
[----:B------:R-:W-:Y:S02]  /*0620*/  FSEL R18, R18, RZ, P0 ;  /* 0x000000ff12127208 */ /* 0x000fe40000000000 */
[----:B------:R-:W-:Y:S02]  /*0630*/  FSEL R36, R14, RZ, P1 ;  /* 0x000000ff0e247208 */ /* 0x000fe40000800000 */
[----:B------:R-:W-:-:S02]  /*0640*/  FSEL R37, R18, 1.875, P1 ;  /* 0x3ff0000012257808 */ /* 0x000fc40000800000 */
[----:B------:R-:W-:-:S07]  /*0650*/  MOV R0, 0x670 ;  /* 0x0000067000007802 */ /* 0x000fce0000000f00 */
[----:B------:R-:W-:Y:S05]  /*0660*/  CALL.REL.NOINC `($_Z10cu_voronoiPiS_iii$__internal_accurate_pow) ;  /* 0x00000010001c7944 */ /* 0x000fea0003c00000 */
[----:B------:R-:W-:Y:S05]  /*0670*/  BSYNC.RECONVERGENT B0 ;  /* 0x0000000000007941 */ /* 0x000fea0003800200 */
.L_x_3:
[C---:B------:R-:W-:Y:S01]  /*0680*/  ISETP.NE.AND P0, PT, R8.reuse, RZ, PT ;  /* 0x000000ff0800720c */ /* 0x040fe20003f05270 */
[----:B------:R-:W-:Y:S01]  /*0690*/  IMAD.MOV.U32 R16, RZ, RZ, 0x0 ;  /* 0x00000000ff107424 */ /* 0x000fe200078e00ff */
[----:B------:R-:W-:Y:S01]  /*06a0*/  ISETP.NE.AND P1, PT, R8, 0x1, PT ;  /* 0x000000010800780c */ /* 0x000fe20003f25270 */
[----:B------:R-:W-:Y:S01]  /*06b0*/  BSSY.RECONVERGENT B0, `(.L_x_4) ;  /* 0x000001d000007945 */ /* 0x000fe20003800200 */
[----:B------:R-:W-:Y:S02]  /*06c0*/  FSEL R8, R14, RZ, P0 ;  /* 0x000000ff0e087208 */ /* 0x000fe40000000000 */
[----:B------:R-:W-:Y:S02]  /*06d0*/  FSEL R18, R18, RZ, P0 ;  /* 0x000000ff12127208 */ /* 0x000fe40000000000 */
[----:B------:R-:W-:Y:S02]  /*06e0*/  FSEL R8, R8, RZ, P1 ;  /* 0x000000ff08087208 */ /* 0x000fe40000800000 */
[----:B------:R-:W-:-:S02]  /*06f0*/  FSEL R9, R18, 1.875, P1 ;  /* 0x3ff0000012097808 */ /* 0x000fc40000800000 */
[----:B------:R-:W-:-:S04]  /*0700*/  MOV R17, 0x3fd80000 ;  /* 0x3fd8000000117802 */ /* 0x000fc80000000f00 */
[----:B------:R-:W-:-:S06]  /*0710*/  DADD R36, R36, R8 ;  /* 0x0000000024247229 */ /* 0x000fcc0000000008 */
[----:B------:R-:W0:Y:S04]  /*0720*/  MUFU.RSQ64H R9, R37 ;  /* 0x0000002500097308 */ /* 0x000e280000001c00 */
[----:B------:R-:W-:-:S05]  /*0730*/  VIADD R8, R37, 0xfcb00000 ;  /* 0xfcb0000025087836 */ /* 0x000fca0000000000 */
[----:B------:R-:W-:Y:S01]  /*0740*/  ISETP.GE.U32.AND P0, PT, R8, 0x7ca00000, PT ;  /* 0x7ca000000800780c */ /* 0x000fe20003f06070 */
[----:B0-----:R-:W-:-:S08]  /*0750*/  DMUL R14, R8, R8 ;  /* 0x00000008080e7228 */ /* 0x001fd00000000000 */
[----:B------:R-:W-:-:S08]  /*0760*/  DFMA R14, R36, -R14, 1 ;  /* 0x3ff00000240e742b */ /* 0x000fd0000000080e */
[----:B------:R-:W-:Y:S02]  /*0770*/  DFMA R16, R14, R16, 0.5 ;  /* 0x3fe000000e10742b */ /* 0x000fe40000000010 */
[----:B------:R-:W-:-:S08]  /*0780*/  DMUL R14, R8, R14 ;  /* 0x0000000e080e7228 */ /* 0x000fd00000000000 */
[----:B------:R-:W-:-:S08]  /*0790*/  DFMA R22, R16, R14, R8 ;  /* 0x0000000e1016722b */ /* 0x000fd00000000008 */
[----:B------:R-:W-:Y:S02]  /*07a0*/  DMUL R16, R36, R22 ;  /* 0x0000001624107228 */ /* 0x000fe40000000000 */
[----:B------:R-:W-:Y:S02]  /*07b0*/  VIADD R15, R23, 0xfff00000 ;  /* 0xfff00000170f7836 */ /* 0x000fe40000000000 */
[----:B------:R-:W-:-:S04]  /*07c0*/  IMAD.MOV.U32 R14, RZ, RZ, R22 ;  /* 0x000000ffff0e7224 */ /* 0x000fc800078e0016 */
[----:B------:R-:W-:-:S08]  /*07d0*/  DFMA R18, R16, -R16, R36 ;  /* 0x800000101012722b */ /* 0x000fd00000000024 */
[----:B------:R-:W-:Y:S01]  /*07e0*/  DFMA R20, R18, R14, R16 ;  /* 0x0000000e1214722b */ /* 0x000fe20000000010 */
[----:B------:R-:W-:Y:S10]  /*07f0*/  @!P0 BRA `(.L_x_5) ;  /* 0x0000000000208947 */ /* 0x000ff40003800000 */
[----:B------:R-:W-:Y:S01]  /*0800*/  MOV R0, R18 ;  /* 0x0000001200007202 */ /* 0x000fe20000000f00 */
[----:B------:R-:W-:Y:S01]  /*0810*/  IMAD.MOV.U32 R18, RZ, RZ, R8 ;  /* 0x000000ffff127224 */ /* 0x000fe200078e0008 */
[----:B------:R-:W-:Y:S01]  /*0820*/  MOV R8, 0x880 ;  /* 0x0000088000087802 */ /* 0x000fe20000000f00 */
[----:B------:R-:W-:Y:S02]  /*0830*/  IMAD.MOV.U32 R6, RZ, RZ, R22 ;  /* 0x000000ffff067224 */ /* 0x000fe400078e0016 */
[----:B------:R-:W-:Y:S02]  /*0840*/  IMAD.MOV.U32 R14, RZ, RZ, R36 ;  /* 0x000000ffff0e7224 */ /* 0x000fe400078e0024 */
[----:B------:R-:W-:Y:S02]  /*0850*/  IMAD.MOV.U32 R9, RZ, RZ, R37 ;  /* 0x000000ffff097224 */ /* 0x000fe400078e0025 */
[----:B------:R-:W-:-:S07]  /*0860*/  IMAD.MOV.U32 R21, RZ, RZ, R15 ;  /* 0x000000ffff157224 */ /* 0x000fce00078e000f */
[----:B------:R-:W-:Y:S05]  /*0870*/  CALL.REL.NOINC `($__internal_0_$__cuda_sm20_dsqrt_rn_f64_mediumpath_v1) ;  /* 0x0000000800e87944 */ /* 0x000fea0003c00000 */
.L_x_5:
[----:B------:R-:W-:Y:S05]  /*0880*/  BSYNC.RECONVERGENT B0 ;  /* 0x0000000000007941 */ /* 0x000fea0003800200 */
.L_x_4:
[----:B------:R-:W2:Y:S01]  /*0890*/  LDG.E R32, desc[UR8][R10.64] ;  /* 0x000000080a207981 */ /* 0x000ea2000c1e1900 */
[----:B------:R-:W-:Y:S01]  /*08a0*/  IABS R15, R5 ;  /* 0x00000005000f7213 */ /* 0x000fe20000000000 */
[----:B------:R-:W-:Y:S03]  /*08b0*/  BSSY.RECONVERGENT B0, `(.L_x_6) ;  /* 0x0000023000007945 */ /* 0x000fe60003800200 */
[----:B------:R-:W0:Y:S08]  /*08c0*/  I2F.RP R14, R15 ;  /* 0x0000000f000e7306 */ /* 0x000e300000209400 */
[----:B0-----:R-:W0:Y:S02]  /*08d0*/  MUFU.RCP R14, R14 ;  /* 0x0000000e000e7308 */ /* 0x001e240000001000 */
[----:B0-----:R-:W-:-:S06]  /*08e0*/  VIADD R8, R14, 0xffffffe ;  /* 0x0ffffffe0e087836 */ /* 0x001fcc0000000000 */
[----:B------:R0:W1:Y:S02]  /*08f0*/  F2I.FTZ.U32.TRUNC.NTZ R9, R8 ;  /* 0x0000000800097305 */ /* 0x000064000021f000 */
[----:B0-----:R-:W-:Y:S02]  /*0900*/  IMAD.MOV.U32 R8, RZ, RZ, RZ ;  /* 0x000000ffff087224 */ /* 0x001fe400078e00ff */
[----:B-1----:R-:W-:-:S04]  /*0910*/  IMAD.MOV R0, RZ, RZ, -R9 ;  /* 0x000000ffff007224 */ /* 0x002fc800078e0a09 */
[----:B------:R-:W-:-:S04]  /*0920*/  IMAD R17, R0, R15, RZ ;  /* 0x0000000f00117224 */ /* 0x000fc800078e02ff */
[----:B------:R-:W-:Y:S01]  /*0930*/  IMAD.HI.U32 R17, R9, R17, R8 ;  /* 0x0000001109117227 */ /* 0x000fe200078e0008 */
[----:B--2---:R-:W-:-:S05]  /*0940*/  IABS R6, R32 ;  /* 0x0000002000067213 */ /* 0x004fca0000000000 */
[----:B------:R-:W-:-:S05]  /*0950*/  IMAD.HI.U32 R0, R17, R6, RZ ;  /* 0x0000000611007227 */ /* 0x000fca00078e00ff */
[----:B------:R-:W-:-:S05]  /*0960*/  IADD3 R9, PT, PT, -R0, RZ, RZ ;  /* 0x000000ff00097210 */ /* 0x000fca0007ffe1ff */
        /* <DEDUP_REMOVED lines=8> */
[----:B------:R-:W-:-:S06]  /*09f0*/  @P1 VIADD R0, R0, 0x1 ;  /* 0x0000000100001836 */ /* 0x000fcc0000000000 */
[----:B------:R-:W-:Y:S01]  /*0a00*/  @!P0 IMAD.MOV R0, RZ, RZ, -R0 ;  /* 0x000000ffff008224 */ /* 0x000fe200078e0a00 */
[----:B------:R-:W-:Y:S01]  /*0a10*/  @!P2 LOP3.LUT R0, RZ, R5, RZ, 0x33, !PT ;  /* 0x00000005ff00a212 */ /* 0x000fe200078e33ff */
[----:B------:R-:W-:-:S04]  /*0a20*/  DSETP.GEU.AND P0, PT, R20, R30, PT ;  /* 0x0000001e1400722a */ /* 0x000fc80003f0e000 */
[----:B------:R-:W-:Y:S02]  /*0a30*/  IMAD.IADD R6, R2, 0x1, -R0 ;  /* 0x0000000102067824 */ /* 0x000fe400078e0a00 */
[----:B------:R-:W-:Y:S01]  /*0a40*/  IMAD R32, R0, R5, -R32 ;  /* 0x0000000500207224 */ /* 0x000fe200078e0a20 */
[----:B------:R-:W-:Y:S01]  /*0a50*/  FSEL R30, R20, R30, !P0 ;  /* 0x0000001e141e7208 */ /* 0x000fe20004000000 */
[----:B------:R-:W0:Y:S01]  /*0a60*/  I2F.F64 R8, R6 ;  /* 0x0000000600087312 */ /* 0x000e220000201c00 */
[----:B------:R-:W-:Y:S02]  /*0a70*/  FSEL R31, R21, R31, !P0 ;  /* 0x0000001f151f7208 */ /* 0x000fe40004000000 */
[----:B------:R-:W-:Y:S02]  /*0a80*/  IADD3 R32, PT, PT, R3, R32, RZ ;  /* 0x0000002003207210 */ /* 0x000fe40007ffe0ff */
[----:B------:R-:W-:Y:S02]  /*0a90*/  SEL R33, R7, R33, !P0 ;  /* 0x0000002107217207 */ /* 0x000fe40004000000 */
[----:B------:R-:W-:Y:S01]  /*0aa0*/  MOV R0, 0xae0 ;  /* 0x00000ae000007802 */ /* 0x000fe20000000f00 */
[----:B0-----:R-:W-:Y:S01]  /*0ab0*/  DADD R24, -RZ, |R8| ;  /* 0x00000000ff187229 */ /* 0x001fe20000000508 */
[----:B------:R0:W1:Y:S10]  /*0ac0*/  I2F.F64 R8, R32 ;  /* 0x0000002000087312 */ /* 0x0000740000201c00 */
[----:B01----:R-:W-:Y:S05]  /*0ad0*/  CALL.REL.NOINC `($_Z10cu_voronoiPiS_iii$__internal_accurate_pow) ;  /* 0x0000000c00007944 */ /* 0x003fea0003c00000 */
[----:B------:R-:W-:Y:S05]  /*0ae0*/  BSYNC.RECONVERGENT B0 ;  /* 0x0000000000007941 */ /* 0x000fea0003800200 */
.L_x_6:
[C---:B------:R-:W-:Y:S01]  /*0af0*/  ISETP.NE.AND P0, PT, R6.reuse, RZ, PT ;  /* 0x000000ff0600720c */ /* 0x040fe20003f05270 */
[----:B------:R-:W-:Y:S01]  /*0b00*/  DADD R24, -RZ, |R8| ;  /* 0x00000000ff187229 */ /* 0x000fe20000000508 */
[----:B------:R-:W-:Y:S01]  /*0b10*/  ISETP.NE.AND P1, PT, R6, 0x1, PT ;  /* 0x000000010600780c */ /* 0x000fe20003f25270 */
[----:B------:R-:W-:Y:S01]  /*0b20*/  BSSY.RECONVERGENT B0, `(.L_x_7) ;  /* 0x0000007000007945 */ /* 0x000fe20003800200 */
[----:B------:R-:W-:Y:S02]  /*0b30*/  FSEL R8, R14, RZ, P0 ;  /* 0x000000ff0e087208 */ /* 0x000fe40000000000 */
[----:B------:R-:W-:Y:S02]  /*0b40*/  FSEL R18, R18, RZ, P0 ;  /* 0x000000ff12127208 */ /* 0x000fe40000000000 */
[----:B------:R-:W-:Y:S02]  /*0b50*/  FSEL R8, R8, RZ, P1 ;  /* 0x000000ff08087208 */ /* 0x000fe40000800000 */
[----:B------:R-:W-:-:S02]  /*0b60*/  FSEL R9, R18, 1.875, P1 ;  /* 0x3ff0000012097808 */ /* 0x000fc40000800000 */
[----:B------:R-:W-:-:S07]  /*0b70*/  MOV R0, 0xb90 ;  /* 0x00000b9000007802 */ /* 0x000fce0000000f00 */
[----:B------:R-:W-:Y:S05]  /*0b80*/  CALL.REL.NOINC `($_Z10cu_voronoiPiS_iii$__internal_accurate_pow) ;  /* 0x0000000800d47944 */ /* 0x000fea0003c00000 */
[----:B------:R-:W-:Y:S05]  /*0b90*/  BSYNC.RECONVERGENT B0 ;  /* 0x0000000000007941 */ /* 0x000fea0003800200 */
.L_x_7:
[C---:B------:R-:W-:Y:S01]  /*0ba0*/  ISETP.NE.AND P0, PT, R32.reuse, RZ, PT ;  /* 0x000000ff2000720c */ /* 0x040fe20003f05270 */
[----:B------:R-:W-:Y:S01]  /*0bb0*/  IMAD.MOV.U32 R16, RZ, RZ, 0x0 ;  /* 0x00000000ff107424 */ /* 0x000fe200078e00ff */
[----:B------:R-:W-:Y:S01]  /*0bc0*/  ISETP.NE.AND P1, PT, R32, 0x1, PT ;  /* 0x000000012000780c */ /* 0x000fe20003f25270 */
[----:B------:R-:W-:Y:S01]  /*0bd0*/  IMAD.MOV.U32 R17, RZ, RZ, 0x3fd80000 ;  /* 0x3fd80000ff117424 */ /* 0x000fe200078e00ff */
[----:B------:R-:W-:Y:S01]  /*0be0*/  FSEL R14, R14, RZ, P0 ;  /* 0x000000ff0e0e7208 */ /* 0x000fe20000000000 */
[----:B------:R-:W-:Y:S01]  /*0bf0*/  BSSY.RECONVERGENT B0, `(.L_x_8) ;  /* 0x000001e000007945 */ /* 0x000fe20003800200 */
[----:B------:R-:W-:Y:S02]  /*0c00*/  FSEL R0, R18, RZ, P0 ;  /* 0x000000ff12007208 */ /* 0x000fe40000000000 */
[----:B------:R-:W-:Y:S02]  /*0c10*/  FSEL R18, R14, RZ, P1 ;  /* 0x000000ff0e127208 */ /* 0x000fe40000800000 */
[----:B------:R-:W-:-:S06]  /*0c20*/  FSEL R19, R0, 1.875, P1 ;  /* 0x3ff0000000137808 */ /* 0x000fcc0000800000 */
        /* <DEDUP_REMOVED lines=15> */
[----:B------:R-:W-:Y:S01]  /*0d20*/  IMAD.MOV.U32 R14, RZ, RZ, R18 ;  /* 0x000000ffff0e7224 */ /* 0x000fe200078e0012 */
[----:B------:R-:W-:Y:S01]  /*0d30*/  MOV R6, R24 ;  /* 0x0000001800067202 */ /* 0x000fe20000000f00 */
[----:B------:R-:W-:Y:S02]  /*0d40*/  IMAD.MOV.U32 R9, RZ, RZ, R19 ;  /* 0x000000ffff097224 */ /* 0x000fe400078e0013 */
[----:B------:R-:W-:Y:S01]  /*0d50*/  IMAD.MOV.U32 R19, RZ, RZ, R21 ;  /* 0x000000ffff137224 */ /* 0x000fe200078e0015 */
[----:B------:R-:W-:Y:S01]  /*0d60*/  MOV R21, R15 ;  /* 0x0000000f00157202 */ /* 0x000fe20000000f00 */
[----:B------:R-:W-:Y:S01]  /*0d70*/  IMAD.MOV.U32 R18, RZ, RZ, R8 ;  /* 0x000000ffff127224 */ /* 0x000fe200078e0008 */
[----:B------:R-:W-:Y:S01]  /*0d80*/  MOV R8, 0xdb0 ;  /* 0x00000db000087802 */ /* 0x000fe20000000f00 */
[----:B------:R-:W-:-:S07]  /*0d90*/  IMAD.MOV.U32 R0, RZ, RZ, R20 ;  /* 0x000000ffff007224 */ /* 0x000fce00078e0014 */
[----:B------:R-:W-:Y:S05]  /*0da0*/  CALL.REL.NOINC `($__internal_0_$__cuda_sm20_dsqrt_rn_f64_mediumpath_v1) ;  /* 0x00000004009c7944 */ /* 0x000fea0003c00000 */
[----:B------:R-:W-:Y:S02]  /*0db0*/  IMAD.MOV.U32 R22, RZ, RZ, R20 ;  /* 0x000000ffff167224 */ /* 0x000fe400078e0014 */
[----:B------:R-:W-:-:S07]  /*0dc0*/  IMAD.MOV.U32 R23, RZ, RZ, R21 ;  /* 0x000000ffff177224 */ /* 0x000fce00078e0015 */
.L_x_9:
[----:B------:R-:W-:Y:S05]  /*0dd0*/  BSYNC.RECONVERGENT B0 ;  /* 0x0000000000007941 */ /* 0x000fea0003800200 */
.L_x_8:
[----:B------:R-:W-:Y:S01]  /*0de0*/  DSETP.GEU.AND P0, PT, R22, R30, PT ;  /* 0x0000001e1600722a */ /* 0x000fe20003f0e000 */
[----:B------:R-:W-:-:S05]  /*0df0*/  IADD3 R10, P2, PT, R10, 0x8, RZ ;  /* 0x000000080a0a7810 */ /* 0x000fca0007f5e0ff */
[----:B------:R-:W-:Y:S01]  /*0e00*/  FSEL R30, R22, R30, !P0 ;  /* 0x0000001e161e7208 */ /* 0x000fe20004000000 */
[----:B------:R-:W-:Y:S01]  /*0e10*/  IMAD.X R11, RZ, RZ, R11, P2 ;  /* 0x000000ffff0b7224 */ /* 0x000fe200010e060b */
[----:B------:R-:W-:-:S06]  /*0e20*/  FSEL R31, R23, R31, !P0 ;  /* 0x0000001f171f7208 */ /* 0x000fcc0004000000 */
[C---:B------:R-:W-:Y:S02]  /*0e30*/  @!P0 VIADD R33, R7.reuse, 0x1 ;  /* 0x0000000107218836 */ /* 0x040fe40000000000 */
[----:B------:R-:W-:-:S05]  /*0e40*/  VIADD R7, R7, 0x2 ;  /* 0x0000000207077836 */ /* 0x000fca0000000000 */
[----:B------:R-:W-:-:S13]  /*0e50*/  ISETP.NE.AND P1, PT, R7, R4, PT ;  /* 0x000000040700720c */ /* 0x000fda0003f25270 */
[----:B------:R-:W-:Y:S05]  /*0e60*/  @P1 BRA `(.L_x_10) ;  /* 0xfffffff400501947 */ /* 0x000fea000383ffff */
.L_x_1:
[----:B------:R-:W0:Y:S02]  /*0e70*/  LDCU UR4, c[0x0][0x390] ;  /* 0x00007200ff0477ac */ /* 0x000e240008000800 */
[----:B0-----:R-:W-:-:S04]  /*0e80*/  ULOP3.LUT UR4, UR4, 0x1, URZ, 0xc0, !UPT ;  /* 0x0000000104047892 */ /* 0x001fc8000f8ec0ff */
[----:B------:R-:W-:-:S09]  /*0e90*/  UISETP.NE.U32.AND UP0, UPT, UR4, 0x1, UPT ;  /* 0x000000010400788c */ /* 0x000fd2000bf05070 */
[----:B------:R-:W-:Y:S05]  /*0ea0*/  BRA.U UP0, `(.L_x_0) ;  /* 0x0000000500547547 */ /* 0x000fea000b800000 */
[----:B------:R-:W0:Y:S08]  /*0eb0*/  LDC.64 R6, c[0x0][0x388] ;  /* 0x0000e200ff067b82 */ /* 0x000e300000000a00 */
[----:B------:R-:W1:Y:S01]  /*0ec0*/  LDC R10, c[0x0][0x394] ;  /* 0x0000e500ff0a7b82 */ /* 0x000e620000000800 */
[----:B0-----:R-:W-:-:S05]  /*0ed0*/  IMAD.WIDE.U32 R6, R4, 0x4, R6 ;  /* 0x0000000404067825 */ /* 0x001fca00078e0006 */
[----:B------:R-:W2:Y:S01]  /*0ee0*/  LDG.E R11, desc[UR8][R6.64] ;  /* 0x00000008060b7981 */ /* 0x000ea2000c1e1900 */
[----:B------:R-:W-:Y:S01]  /*0ef0*/  BSSY.RECONVERGENT B0, `(.L_x_11) ;  /* 0x0000021000007945 */ /* 0x000fe20003800200 */
[----:B-1----:R-:W-:-:S04]  /*0f00*/  IABS R14, R10 ;  /* 0x0000000a000e7213 */ /* 0x002fc80000000000 */
        /* <DEDUP_REMOVED lines=9> */
[----:B------:R-:W-:-:S04]  /*0fa0*/  IMAD.MOV.U32 R5, RZ, RZ, R6 ;  /* 0x000000ffff057224 */ /* 0x000fc800078e0006 */
[----:B------:R-:W-:-:S04]  /*0fb0*/  IMAD.HI.U32 R0, R0, R5, RZ ;  /* 0x0000000500007227 */ /* 0x000fc800078e00ff */
[----:B------:R-:W-:-:S04]  /*0fc0*/  IMAD.MOV R6, RZ, RZ, -R0 ;  /* 0x000000ffff067224 */ /* 0x000fc800078e0a00 */
[----:B------:R-:W-:-:S05]  /*0fd0*/  IMAD R5, R14, R6, R5 ;  /* 0x000000060e057224 */ /* 0x000fca00078e0205 */
[----:B------:R-:W-:-:S13]  /*0fe0*/  ISETP.GT.U32.AND P2, PT, R14, R5, PT ;  /* 0x000000050e00720c */ /* 0x000fda0003f44070 */
[----:B------:R-:W-:Y:S01]  /*0ff0*/  @!P2 IMAD.IADD R5, R5, 0x1, -R14 ;  /* 0x000000010505a824 */ /* 0x000fe200078e0a0e */
[----:B------:R-:W-:Y:S02]  /*1000*/  @!P2 IADD3 R0, PT, PT, R0, 0x1, RZ ;  /* 0x000000010000a810 */ /* 0x000fe40007ffe0ff */
[----:B------:R-:W-:Y:S02]  /*1010*/  ISETP.NE.AND P2, PT, R10, RZ, PT ;  /* 0x000000ff0a00720c */ /* 0x000fe40003f45270 */
[----:B------:R-:W-:Y:S02]  /*1020*/  ISETP.GE.U32.AND P1, PT, R5, R14, PT ;  /* 0x0000000e0500720c */ /* 0x000fe40003f26070 */
[----:B------:R-:W-:-:S04]  /*1030*/  LOP3.LUT R5, R11, R10, RZ, 0x3c, !PT ;  /* 0x0000000a0b057212 */ /* 0x000fc800078e3cff */
[----:B------:R-:W-:-:S07]  /*1040*/  ISETP.GE.AND P0, PT, R5, RZ, PT ;  /* 0x000000ff0500720c */ /* 0x000fce0003f06270 */
[----:B------:R-:W-:-:S06]  /*1050*/  @P1 VIADD R0, R0, 0x1 ;  /* 0x0000000100001836 */ /* 0x000fcc0000000000 */
[----:B------:R-:W-:Y:S01]  /*1060*/  @!P0 IMAD.MOV R0, RZ, RZ, -R0 ;  /* 0x000000ffff008224 */ /* 0x000fe200078e0a00 */
[----:B------:R-:W-:-:S05]  /*1070*/  @!P2 LOP3.LUT R0, RZ, R10, RZ, 0x33, !PT ;  /* 0x0000000aff00a212 */ /* 0x000fca00078e33ff */
[----:B------:R-:W-:Y:S02]  /*1080*/  IMAD.IADD R2, R2, 0x1, -R0 ;  /* 0x0000000102027824 */ /* 0x000fe400078e0a00 */
[----:B------:R-:W-:Y:S02]  /*1090*/  IMAD R0, R0, R10, -R11 ;  /* 0x0000000a00007224 */ /* 0x000fe400078e0a0b */
[----:B------:R-:W0:Y:S02]  /*10a0*/  I2F.F64 R6, R2 ;  /* 0x0000000200067312 */ /* 0x000e240000201c00 */
[----:B------:R-:W-:Y:S01]  /*10b0*/  IMAD.IADD R3, R3, 0x1, R0 ;  /* 0x0000000103037824 */ /* 0x000fe200078e0200 */
[----:B------:R-:W-:Y:S01]  /*10c0*/  MOV R0, 0x1100 ;  /* 0x0000110000007802 */ /* 0x000fe20000000f00 */
[----:B0-----:R-:W-:-:S04]  /*10d0*/  DADD R24, -RZ, |R6| ;  /* 0x00000000ff187229 */ /* 0x001fc80000000506 */
[----:B------:R0:W1:Y:S07]  /*10e0*/  I2F.F64 R6, R3 ;  /* 0x0000000300067312 */ /* 0x00006e0000201c00 */
[----:B01----:R-:W-:Y:S05]  /*10f0*/  CALL.REL.NOINC `($_Z10cu_voronoiPiS_iii$__internal_accurate_pow) ;  /* 0x0000000400787944 */ /* 0x003fea0003c00000 */
[----:B------:R-:W-:Y:S05]  /*1100*/  BSYNC.RECONVERGENT B0 ;  /* 0x0000000000007941 */ /* 0x000fea0003800200 */
.L_x_11:
        /* <DEDUP_REMOVED lines=11> */
.L_x_12:
        /* <DEDUP_REMOVED lines=29> */
[----:B------:R-:W-:-:S07]  /*1390*/  IMAD.MOV.U32 R21, RZ, RZ, R7 ;  /* 0x000000ffff157224 */ /* 0x000fce00078e0007 */
[----:B------:R-:W-:Y:S05]  /*13a0*/  CALL.REL.NOINC `($__internal_0_$__cuda_sm20_dsqrt_rn_f64_mediumpath_v1) ;  /* 0x00000000001c7944 */ /* 0x000fea0003c00000 */
[----:B------:R-:W-:Y:S02]  /*13b0*/  IMAD.MOV.U32 R8, RZ, RZ, R20 ;  /* 0x000000ffff087224 */ /* 0x000fe400078e0014 */
[----:B------:R-:W-:-:S07]  /*13c0*/  IMAD.MOV.U32 R9, RZ, RZ, R21 ;  /* 0x000000ffff097224 */ /* 0x000fce00078e0015 */
.L_x_14:
[----:B------:R-:W-:Y:S05]  /*13d0*/  BSYNC.RECONVERGENT B0 ;  /* 0x0000000000007941 */ /* 0x000fea0003800200 */
.L_x_13:
[----:B------:R-:W-:-:S06]  /*13e0*/  DSETP.GEU.AND P0, PT, R8, R30, PT ;  /* 0x0000001e0800722a */ /* 0x000fcc0003f0e000 */
[----:B------:R-:W-:-:S08]  /*13f0*/  SEL R33, R4, R33, !P0 ;  /* 0x0000002104217207 */ /* 0x000fd00004000000 */
.L_x_0:
[----:B------:R-:W-:Y:S01]  /*1400*/  STG.E desc[UR8][R12.64], R33 ;  /* 0x000000210c007986 */ /* 0x000fe2000c101908 */
[----:B------:R-:W-:Y:S05]  /*1410*/  EXIT ;  /* 0x000000000000794d */ /* 0x000fea0003800000 */
        .weak           $__internal_0_$__cuda_sm20_dsqrt_rn_f64_mediumpath_v1
        .type           $__internal_0_$__cuda_sm20_dsqrt_rn_f64_mediumpath_v1,@function
        .size           $__internal_0_$__cuda_sm20_dsqrt_rn_f64_mediumpath_v1,($_Z10cu_voronoiPiS_iii$__internal_accurate_pow - $__internal_0_$__cuda_sm20_dsqrt_rn_f64_mediumpath_v1)
$__internal_0_$__cuda_sm20_dsqrt_rn_f64_mediumpath_v1:
[----:B------:R-:W-:Y:S01]  /*1420*/  ISETP.GE.U32.AND P0, PT, R18, -0x3400000, PT ;  /* 0xfcc000001200780c */ /* 0x000fe20003f06070 */
[----:B------:R-:W-:Y:S01]  /*1430*/  BSSY.RECONVERGENT B1, `(.L_x_15) ;  /* 0x0000026000017945 */ /* 0x000fe20003800200 */
[----:B------:R-:W-:Y:S01]  /*1440*/  IMAD.MOV.U32 R15, RZ, RZ, R9 ;  /* 0x000000ffff0f7224 */ /* 0x000fe200078e0009 */
[----:B------:R-:W-:Y:S01]  /*1450*/  MOV R18, R0 ;  /* 0x0000000000127202 */ /* 0x000fe20000000f00 */
[----:B------:R-:W-:-:S09]  /*1460*/  IMAD.MOV.U32 R20, RZ, RZ, R6 ;  /* 0x000000ffff147224 */ /* 0x000fd200078e0006 */
[----:B------:R-:W-:Y:S05]  /*1470*/  @!P0 BRA `(.L_x_16) ;  /* 0x0000000000208947 */ /* 0x000fea0003800000 */
[----:B------:R-:W-:-:S10]  /*1480*/  DFMA.RM R18, R18, R20, R16 ;  /* 0x000000141212722b */ /* 0x000fd40000004010 */
[----:B------:R-:W-:-:S05]  /*1490*/  IADD3 R16, P0, PT, R18, 0x1, RZ ;  /* 0x0000000112107810 */ /* 0x000fca0007f1e0ff */
[----:B------:R-:W-:-:S06]  /*14a0*/  IMAD.X R17, RZ, RZ, R19, P0 ;  /* 0x000000ffff117224 */ /* 0x000fcc00000e0613 */
[----:B------:R-:W-:-:S08]  /*14b0*/  DFMA.RP R14, -R18, R16, R14 ;  /* 0x00000010120e722b */ /* 0x000fd0000000810e */
[----:B------:R-:W-:-:S06]  /*14c0*/  DSETP.GT.AND P0, PT, R14, RZ, PT ;  /* 0x000000ff0e00722a */ /* 0x000fcc0003f04000 */
[----:B------:R-:W-:Y:S02]  /*14d0*/  FSEL R16, R16, R18, P0 ;  /* 0x0000001210107208 */ /* 0x000fe40000000000 */
[----:B------:R-:W-:Y:S01]  /*14e0*/  FSEL R17, R17, R19, P0 ;  /* 0x0000001311117208 */ /* 0x000fe20000000000 */
[----:B------:R-:W-:Y:S06]  /*14f0*/  BRA `(.L_x_17) ;  /* 0x0000000000647947 */ /* 0x000fec0003800000 */
.L_x_16:
[----:B------:R-:W-:-:S14]  /*1500*/  DSETP.NE.AND P0, PT, R14, RZ, PT ;  /* 0x000000ff0e00722a */ /* 0x000fdc0003f05000 */
[----:B------:R-:W-:Y:S05]  /*1510*/  @!P0 BRA `(.L_x_18) ;  /* 0x0000000000588947 */ /* 0x000fea0003800000 */
[----:B------:R-:W-:-:S13]  /*1520*/  ISETP.GE.AND P0, PT, R15, RZ, PT ;  /* 0x000000ff0f00720c */ /* 0x000fda0003f06270 */
[----:B------:R-:W-:Y:S02]  /*1530*/  @!P0 IMAD.MOV.U32 R16, RZ, RZ, 0x0 ;  /* 0x00000000ff108424 */ /* 0x000fe400078e00ff */
[----:B------:R-:W-:Y:S01]  /*1540*/  @!P0 IMAD.MOV.U32 R17, RZ, RZ, -0x80000 ;  /* 0xfff80000ff118424 */ /* 0x000fe200078e00ff */
[----:B------:R-:W-:Y:S06]  /*1550*/  @!P0 BRA `(.L_x_17) ;  /* 0x00000000004c8947 */ /* 0x000fec0003800000 */
[----:B------:R-:W-:-:S13]  /*1560*/  ISETP.GT.AND P0, PT, R15, 0x7fefffff, PT ;  /* 0x7fefffff0f00780c */ /* 0x000fda0003f04270 */
[----:B------:R-:W-:Y:S05]  /*1570*/  @P0 BRA `(.L_x_18) ;  /* 0x0000000000400947 */ /* 0x000fea0003800000 */
[----:B------:R-:W-:Y:S01]  /*1580*/  DMUL R14, R14, 8.11296384146066816958e+31 ;  /* 0x469000000e0e7828 */ /* 0x000fe20000000000 */
[----:B------:R-:W-:Y:S01]  /*1590*/  IMAD.MOV.U32 R16, RZ, RZ, RZ ;  /* 0x000000ffff107224 */ /* 0x000fe200078e00ff */
[----:B------:R-:W-:Y:S01]  /*15a0*/  MOV R20, 0x0 ;  /* 0x0000000000147802 */ /* 0x000fe20000000f00 */
[----:B------:R-:W-:-:S03]  /*15b0*/  IMAD.MOV.U32 R21, RZ, RZ, 0x3fd80000 ;  /* 0x3fd80000ff157424 */ /* 0x000fc600078e00ff */
[----:B------:R-:W0:Y:S02]  /*15c0*/  MUFU.RSQ64H R17, R15 ;  /* 0x0000000f00117308 */ /* 0x000e240000001c00 */
[----:B0-----:R-:W-:-:S08]  /*15d0*/  DMUL R18, R16, R16 ;  /* 0x0000001010127228 */ /* 0x001fd00000000000 */
[----:B------:R-:W-:-:S08]  /*15e0*/  DFMA R18, R14, -R18, 1 ;  /* 0x3ff000000e12742b */ /* 0x000fd00000000812 */
[----:B------:R-:W-:Y:S02]  /*15f0*/  DFMA R20, R18, R20, 0.5 ;  /* 0x3fe000001214742b */ /* 0x000fe40000000014 */
[----:B------:R-:W-:-:S08]  /*1600*/  DMUL R18, R16, R18 ;  /* 0x0000001210127228 */ /* 0x000fd00000000000 */
[----:B------:R-:W-:-:S08]  /*1610*/  DFMA R18, R20, R18, R16 ;  /* 0x000000121412722b */ /* 0x000fd00000000010 */
[----:B------:R-:W-:Y:S02]  /*1620*/  DMUL R16, R14, R18 ;  /* 0x000000120e107228 */ /* 0x000fe40000000000 */
[----:B------:R-:W-:-:S06]  /*1630*/  VIADD R19, R19, 0xfff00000 ;  /* 0xfff0000013137836 */ /* 0x000fcc0000000000 */
[----:B------:R-:W-:-:S08]  /*1640*/  DFMA R20, R16, -R16, R14 ;  /* 0x800000101014722b */ /* 0x000fd0000000000e */
[----:B------:R-:W-:-:S10]  /*1650*/  DFMA R16, R18, R20, R16 ;  /* 0x000000141210722b */ /* 0x000fd40000000010 */
[----:B------:R-:W-:Y:S01]  /*1660*/  VIADD R17, R17, 0xfcb00000 ;  /* 0xfcb0000011117836 */ /* 0x000fe20000000000 */
[----:B------:R-:W-:Y:S06]  /*1670*/  BRA `(.L_x_17) ;  /* 0x0000000000047947 */ /* 0x000fec0003800000 */
.L_x_18:
[----:B------:R-:W-:-:S11]  /*1680*/  DADD R16, R14, R14 ;  /* 0x000000000e107229 */ /* 0x000fd6000000000e */
.L_x_17:
[----:B------:R-:W-:Y:S05]  /*1690*/  BSYNC.RECONVERGENT B1 ;  /* 0x0000000000017941 */ /* 0x000fea0003800200 */
.L_x_15:
[----:B------:R-:W-:Y:S01]  /*16a0*/  MOV R9, 0x0 ;  /* 0x0000000000097802 */ /* 0x000fe20000000f00 */
[----:B------:R-:W-:Y:S02]  /*16b0*/  IMAD.MOV.U32 R20, RZ, RZ, R16 ;  /* 0x000000ffff147224 */ /* 0x000fe400078e0010 */
[----:B------:R-:W-:Y:S01]  /*16c0*/  IMAD.MOV.U32 R21, RZ, RZ, R17 ;  /* 0x000000ffff157224 */ /* 0x000fe200078e0011 */
[----:B------:R-:W-:Y:S06]  /*16d0*/  RET.REL.NODEC R8 `(_Z10cu_voronoiPiS_iii) ;  /* 0xffffffe808487950 */ /* 0x000fec0003c3ffff */
        .type           $_Z10cu_voronoiPiS_iii$__internal_accurate_pow,@function
        .size           $_Z10cu_voronoiPiS_iii$__internal_accurate_pow,(.L_x_22 - $_Z10cu_voronoiPiS_iii$__internal_accurate_pow)
$_Z10cu_voronoiPiS_iii$__internal_accurate_pow:
[----:B------:R-:W-:Y:S01]  /*16e0*/  ISETP.GT.U32.AND P0, PT, R25, 0xfffff, PT ;  /* 0x000fffff1900780c */ /* 0x000fe20003f04070 */
[----:B------:R-:W-:Y:S01]  /*16f0*/  IMAD.MOV.U32 R14, RZ, RZ, R25 ;  /* 0x000000ffff0e7224 */ /* 0x000fe200078e0019 */
[----:B------:R-:W-:Y:S01]  /*1700*/  UMOV UR4, 0x7d2cafe2 ;  /* 0x7d2cafe200047882 */ /* 0x000fe20000000000 */
[----:B------:R-:W-:Y:S01]  /*1710*/  IMAD.MOV.U32 R18, RZ, RZ, 0x41ad3b5a ;  /* 0x41ad3b5aff127424 */ /* 0x000fe200078e00ff */
[----:B------:R-:W-:Y:S01]  /*1720*/  UMOV UR5, 0x3eb0f5ff ;  /* 0x3eb0f5ff00057882 */ /* 0x000fe20000000000 */
[----:B------:R-:W-:Y:S01]  /*1730*/  IMAD.MOV.U32 R19, RZ, RZ, 0x3ed0f5d2 ;  /* 0x3ed0f5d2ff137424 */ /* 0x000fe200078e00ff */
[----:B------:R-:W-:Y:S01]  /*1740*/  UMOV UR6, 0x3b39803f ;  /* 0x3b39803f00067882 */ /* 0x000fe20000000000 */
[----:B------:R-:W-:-:S06]  /*1750*/  UMOV UR7, 0x3c7abc9e ;  /* 0x3c7abc9e00077882 */ /* 0x000fcc0000000000 */
[----:B------:R-:W-:-:S10]  /*1760*/  @!P0 DMUL R26, R24, 1.80143985094819840000e+16 ;  /* 0x43500000181a8828 */ /* 0x000fd40000000000 */
[----:B------:R-:W-:Y:S02]  /*1770*/  @!P0 IMAD.MOV.U32 R14, RZ, RZ, R27 ;  /* 0x000000ffff0e8224 */ /* 0x000fe400078e001b */
[----:B------:R-:W-:-:S03]  /*1780*/  @!P0 IMAD.MOV.U32 R24, RZ, RZ, R26 ;  /* 0x000000ffff188224 */ /* 0x000fc600078e001a */
[----:B------:R-:W-:Y:S01]  /*1790*/  LOP3.LUT R15, R14, 0x800fffff, RZ, 0xc0, !PT ;  /* 0x800fffff0e0f7812 */ /* 0x000fe200078ec0ff */
[----:B------:R-:W-:-:S03]  /*17a0*/  IMAD.MOV.U32 R16, RZ, RZ, R24 ;  /* 0x000000ffff107224 */ /* 0x000fc600078e0018 */
[----:B------:R-:W-:-:S04]  /*17b0*/  LOP3.LUT R15, R15, 0x3ff00000, RZ, 0xfc, !PT ;  /* 0x3ff000000f0f7812 */ /* 0x000fc800078efcff */
[----:B------:R-:W-:Y:S01]  /*17c0*/  ISETP.GE.U32.AND P1, PT, R15, 0x3ff6a09f, PT ;  /* 0x3ff6a09f0f00780c */ /* 0x000fe20003f26070 */
[----:B------:R-:W-:-:S12]  /*17d0*/  IMAD.MOV.U32 R17, RZ, RZ, R15 ;  /* 0x000000ffff117224 */ /* 0x000fd800078e000f */
[----:B------:R-:W-:-:S05]  /*17e0*/  @P1 IADD3 R14, PT, PT, R17, -0x100000, RZ ;  /* 0xfff00000110e1810 */ /* 0x000fca0007ffe0ff */
[----:B------:R-:W-:Y:S02]  /*17f0*/  @P1 IMAD.MOV.U32 R17, RZ, RZ, R14 ;  /* 0x000000ffff111224 */ /* 0x000fe400078e000e */
[----:B------:R-:W-:-:S04]  /*1800*/  IMAD.MOV.U32 R14, RZ, RZ, RZ ;  /* 0x000000ffff0e7224 */ /* 0x000fc800078e00ff */
[C---:B------:R-:W-:Y:S02]  /*1810*/  DADD R22, R16.reuse, 1 ;  /* 0x3ff0000010167429 */ /* 0x040fe40000000000 */
[----:B------:R-:W-:-:S04]  /*1820*/  DADD R16, R16, -1 ;  /* 0xbff0000010107429 */ /* 0x000fc80000000000 */
[----:B------:R-:W0:Y:S02]  /*1830*/  MUFU.RCP64H R15, R23 ;  /* 0x00000017000f7308 */ /* 0x000e240000001800 */
[----:B0-----:R-:W-:-:S08]  /*1840*/  DFMA R20, -R22, R14, 1 ;  /* 0x3ff000001614742b */ /* 0x001fd0000000010e */
[----:B------:R-:W-:-:S08]  /*1850*/  DFMA R20, R20, R20, R20 ;  /* 0x000000141414722b */ /* 0x000fd00000000014 */
[----:B------:R-:W-:-:S08]  /*1860*/  DFMA R20, R14, R20, R14 ;  /* 0x000000140e14722b */ /* 0x000fd0000000000e */
[----:B------:R-:W-:-:S08]  /*1870*/  DMUL R14, R16, R20 ;  /* 0x00000014100e7228 */ /* 0x000fd00000000000 */
[----:B------:R-:W-:-:S08]  /*1880*/  DFMA R14, R16, R20, R14 ;  /* 0x00000014100e722b */ /* 0x000fd0000000000e */
[----:B------:R-:W-:-:S08]  /*1890*/  DMUL R34, R14, R14 ;  /* 0x0000000e0e227228 */ /* 0x000fd00000000000 */
[----:B------:R-:W-:Y:S01]  /*18a0*/  DFMA R18, R34, UR4, R18 ;  /* 0x0000000422127c2b */ /* 0x000fe20008000012 */
[----:B------:R-:W-:Y:S01]  /*18b0*/  UMOV UR4, 0x75488a3f ;  /* 0x75488a3f00047882 */ /* 0x000fe20000000000 */
[----:B------:R-:W-:-:S06]  /*18c0*/  UMOV UR5, 0x3ef3b20a ;  /* 0x3ef3b20a00057882 */ /* 0x000fcc0000000000 */
[----:B------:R-:W-:Y:S01]  /*18d0*/  DFMA R28, R34, R18, UR4 ;  /* 0x00000004221c7e2b */ /* 0x000fe20008000012 */
[----:B------:R-:W-:Y:S01]  /*18e0*/  UMOV UR4, 0xe4faecd5 ;  /* 0xe4faecd500047882 */ /* 0x000fe20000000000 */
[----:B------:R-:W-:Y:S01]  /*18f0*/  UMOV UR5, 0x3f1745cd ;  /* 0x3f1745cd00057882 */ /* 0x000fe20000000000 */
[----:B------:R-:W-:-:S05]  /*1900*/  DADD R18, R16, -R14 ;  /* 0x0000000010127229 */ /* 0x000fca000000080e */
[----:B------:R-:W-:Y:S01]  /*1910*/  DFMA R28, R34, R28, UR4 ;  /* 0x00000004221c7e2b */ /* 0x000fe2000800001c */
[----:B------:R-:W-:Y:S01]  /*1920*/  UMOV UR4, 0x258a578b ;  /* 0x258a578b00047882 */ /* 0x000fe20000000000 */
[----:B------:R-:W-:Y:S01]  /*1930*/  UMOV UR5, 0x3f3c71c7 ;  /* 0x3f3c71c700057882 */ /* 0x000fe20000000000 */
[----:B------:R-:W-:-:S05]  /*1940*/  DADD R18, R18, R18 ;  /* 0x0000000012127229 */ /* 0x000fca0000000012 */
[----:B------:R-:W-:Y:S01]  /*1950*/  DFMA R28, R34, R28, UR4 ;  /* 0x00000004221c7e2b */ /* 0x000fe2000800001c */
[----:B------:R-:W-:Y:S01]  /*1960*/  UMOV UR4, 0x9242b910 ;  /* 0x9242b91000047882 */ /* 0x000fe20000000000 */
[----:B------:R-:W-:Y:S01]  /*1970*/  UMOV UR5, 0x3f624924 ;  /* 0x3f62492400057882 */ /* 0x000fe20000000000 */
[----:B------:R-:W-:-:S05]  /*1980*/  DFMA R18, R16, -R14, R18 ;  /* 0x8000000e1012722b */ /* 0x000fca0000000012 */
[----:B------:R-:W-:Y:S01]  /*1990*/  DFMA R28, R34, R28, UR4 ;  /* 0x00000004221c7e2b */ /* 0x000fe2000800001c */
[----:B------:R-:W-:Y:S01]  /*19a0*/  UMOV UR4, 0x99999dfb ;  /* 0x99999dfb00047882 */ /* 0x000fe20000000000 */
[----:B------:R-:W-:Y:S01]  /*19b0*/  UMOV UR5, 0x3f899999 ;  /* 0x3f89999900057882 */ /* 0x000fe20000000000 */
[----:B------:R-:W-:Y:S02]  /*19c0*/  DMUL R18, R20, R18 ;  /* 0x0000001214127228 */ /* 0x000fe40000000000 */
[----:B------:R-:W-:-:S03]  /*19d0*/  DMUL R20, R14, R14 ;  /* 0x0000000e0e147228 */ /* 0x000fc60000000000 */
[----:B------:R-:W-:Y:S01]  /*19e0*/  DFMA R28, R34, R28, UR4 ;  /* 0x00000004221c7e2b */ /* 0x000fe2000800001c */
[----:B------:R-:W-:Y:S01]  /*19f0*/  UMOV UR4, 0x55555555 ;  /* 0x5555555500047882 */ /* 0x000fe20000000000 */
[----:B------:R-:W-:-:S03]  /*1a00*/  UMOV UR5, 0x3fb55555 ;  /* 0x3fb5555500057882 */ /* 0x000fc60000000000 */
[----:B------:R-:W-:-:S03]  /*1a10*/  MOV R26, R18 ;  /* 0x00000012001a7202 */ /* 0x000fc60000000f00 */
[----:B------:R-:W-:-:S08]  /*1a20*/  DFMA R16, R34, R28, UR4 ;  /* 0x0000000422107e2b */ /* 0x000fd0000800001c */
[----:B------:R-:W-:Y:S01]  /*1a30*/  DADD R22, -R16, UR4 ;  /* 0x0000000410167e29 */ /* 0x000fe20008000100 */
[----:B------:R-:W-:Y:S01]  /*1a40*/  UMOV UR4, 0xb9e7b0 ;  /* 0x00b9e7b000047882 */ /* 0x000fe20000000000 */
[----:B------:R-:W-:-:S06]  /*1a50*/  UMOV UR5, 0x3c46a4cb ;  /* 0x3c46a4cb00057882 */ /* 0x000fcc0000000000 */
[----:B------:R-:W-:Y:S01]  /*1a60*/  DFMA R22, R34, R28, R22 ;  /* 0x0000001c2216722b */ /* 0x000fe20000000016 */
[----:B------:R-:W-:Y:S01]  /*1a70*/  SHF.R.U32.HI R34, RZ, 0x14, R25 ;  /* 0x00000014ff227819 */ /* 0x000fe20000011619 */
[C---:B------:R-:W-:Y:S01]  /*1a80*/  DFMA R24, R14.reuse, R14, -R20 ;  /* 0x0000000e0e18722b */ /* 0x040fe20000000814 */
[----:B------:R-:W-:Y:S01]  /*1a90*/  @!P0 LEA.HI R34, R27, 0xffffffca, RZ, 0xc ;  /* 0xffffffca1b228811 */ /* 0x000fe200078f60ff */
[----:B------:R-:W-:Y:S01]  /*1aa0*/  VIADD R27, R19, 0x100000 ;  /* 0x00100000131b7836 */ /* 0x000fe20000000000 */
[----:B------:R-:W-:-:S05]  /*1ab0*/  DMUL R28, R14, R20 ;  /* 0x000000140e1c7228 */ /* 0x000fca0000000000 */
[----:B------:R-:W-:Y:S02]  /*1ac0*/  DFMA R24, R14, R26, R24 ;  /* 0x0000001a0e18722b */ /* 0x000fe40000000018 */
[----:B------:R-:W-:Y:S01]  /*1ad0*/  DADD R26, R22, -UR4 ;  /* 0x80000004161a7e29 */ /* 0x000fe20008000000 */
[----:B------:R-:W-:Y:S01]  /*1ae0*/  UMOV UR4, 0x80000000 ;  /* 0x8000000000047882 */ /* 0x000fe20000000000 */
[----:B------:R-:W-:Y:S01]  /*1af0*/  DFMA R22, R14, R20, -R28 ;  /* 0x000000140e16722b */ /* 0x000fe2000000081c */
[----:B------:R-:W-:-:S07]  /*1b00*/  UMOV UR5, 0x43300000 ;  /* 0x4330000000057882 */ /* 0x000fce0000000000 */
[----:B------:R-:W-:Y:S02]  /*1b10*/  DFMA R22, R18, R20, R22 ;  /* 0x000000141216722b */ /* 0x000fe40000000016 */
[----:B------:R-:W-:-:S06]  /*1b20*/  DADD R20, R16, R26 ;  /* 0x0000000010147229 */ /* 0x000fcc000000001a */
[----:B------:R-:W-:Y:S02]  /*1b30*/  DFMA R22, R14, R24, R22 ;  /* 0x000000180e16722b */ /* 0x000fe40000000016 */
[----:B------:R-:W-:Y:S02]  /*1b40*/  DADD R24, R16, -R20 ;  /* 0x0000000010187229 */ /* 0x000fe40000000814 */
[----:B------:R-:W-:-:S06]  /*1b50*/  DMUL R16, R20, R28 ;  /* 0x0000001c14107228 */ /* 0x000fcc0000000000 */
[----:B------:R-:W-:Y:S02]  /*1b60*/  DADD R26, R26, R24 ;  /* 0x000000001a1a7229 */ /* 0x000fe40000000018 */
[----:B------:R-:W-:-:S08]  /*1b70*/  DFMA R24, R20, R28, -R16 ;  /* 0x0000001c1418722b */ /* 0x000fd00000000810 */
[----:B------:R-:W-:-:S08]  /*1b80*/  DFMA R22, R20, R22, R24 ;  /* 0x000000161416722b */ /* 0x000fd00000000018 */
[----:B------:R-:W-:-:S08]  /*1b90*/  DFMA R26, R26, R28, R22 ;  /* 0x0000001c1a1a722b */ /* 0x000fd00000000016 */
[----:B------:R-:W-:-:S08]  /*1ba0*/  DADD R22, R16, R26 ;  /* 0x0000000010167229 */ /* 0x000fd0000000001a */
[--C-:B------:R-:W-:Y:S02]  /*1bb0*/  DADD R20, R14, R22.reuse ;  /* 0x000000000e147229 */ /* 0x100fe40000000016 */
[----:B------:R-:W-:-:S06]  /*1bc0*/  DADD R16, R16, -R22 ;  /* 0x0000000010107229 */ /* 0x000fcc0000000816 */
[----:B------:R-:W-:Y:S02]  /*1bd0*/  DADD R14, R14, -R20 ;  /* 0x000000000e0e7229 */ /* 0x000fe40000000814 */
[----:B------:R-:W-:-:S06]  /*1be0*/  DADD R16, R26, R16 ;  /* 0x000000001a107229 */ /* 0x000fcc0000000010 */
[----:B------:R-:W-:-:S08]  /*1bf0*/  DADD R14, R22, R14 ;  /* 0x00000000160e7229 */ /* 0x000fd0000000000e */
[----:B------:R-:W-:Y:S01]  /*1c00*/  DADD R16, R16, R14 ;  /* 0x0000000010107229 */ /* 0x000fe2000000000e */
[C---:B------:R-:W-:Y:S02]  /*1c10*/  VIADD R14, R34.reuse, 0xfffffc01 ;  /* 0xfffffc01220e7836 */ /* 0x040fe40000000000 */
[----:B------:R-:W-:Y:S02]  /*1c20*/  @P1 VIADD R14, R34, 0xfffffc02 ;  /* 0xfffffc02220e1836 */ /* 0x000fe40000000000 */
[----:B------:R-:W-:-:S03]  /*1c30*/  IMAD.MOV.U32 R15, RZ, RZ, 0x43300000 ;  /* 0x43300000ff0f7424 */ /* 0x000fc600078e00ff */
[----:B------:R-:W-:Y:S01]  /*1c40*/  DADD R18, R18, R16 ;  /* 0x0000000012127229 */ /* 0x000fe20000000010 */
[----:B------:R-:W-:-:S06]  /*1c50*/  LOP3.LUT R14, R14, 0x80000000, RZ, 0x3c, !PT ;  /* 0x800000000e0e7812 */ /* 0x000fcc00078e3cff */
[----:B------:R-:W-:Y:S01]  /*1c60*/  DADD R16, R14, -UR4 ;  /* 0x800000040e107e29 */ /* 0x000fe20008000000 */
[----:B------:R-:W-:Y:S01]  /*1c70*/  UMOV UR4, 0xfefa39ef ;  /* 0xfefa39ef00047882 */ /* 0x000fe20000000000 */
[----:B------:R-:W-:Y:S01]  /*1c80*/  DADD R22, R20, R18 ;  /* 0x0000000014167229 */ /* 0x000fe20000000012 */
[----:B------:R-:W-:-:S07]  /*1c90*/  UMOV UR5, 0x3fe62e42 ;  /* 0x3fe62e4200057882 */ /* 0x000fce0000000000 */
[--C-:B------:R-:W-:Y:S02]  /*1ca0*/  DFMA R14, R16, UR4, R22.reuse ;  /* 0x00000004100e7c2b */ /* 0x100fe40008000016 */
[----:B------:R-:W-:-:S06]  /*1cb0*/  DADD R24, R20, -R22 ;  /* 0x0000000014187229 */ /* 0x000fcc0000000816 */
[----:B------:R-:W-:Y:S02]  /*1cc0*/  DFMA R20, R16, -UR4, R14 ;  /* 0x8000000410147c2b */ /* 0x000fe4000800000e */
[----:B------:R-:W-:-:S06]  /*1cd0*/  DADD R24, R18, R24 ;  /* 0x0000000012187229 */ /* 0x000fcc0000000018 */
[----:B------:R-:W-:Y:S01]  /*1ce0*/  DADD R20, -R22, R20 ;  /* 0x0000000016147229 */ /* 0x000fe20000000114 */
[----:B------:R-:W-:Y:S02]  /*1cf0*/  IMAD.MOV.U32 R22, RZ, RZ, 0x652b82fe ;  /* 0x652b82feff167424 */ /* 0x000fe400078e00ff */
[----:B------:R-:W-:-:S05]  /*1d00*/  IMAD.MOV.U32 R23, RZ, RZ, 0x3ff71547 ;  /* 0x3ff71547ff177424 */ /* 0x000fca00078e00ff */
[----:B------:R-:W-:-:S08]  /*1d10*/  DADD R18, R24, -R20 ;  /* 0x0000000018127229 */ /* 0x000fd00000000814 */
[----:B------:R-:W-:-:S08]  /*1d20*/  DFMA R18, R16, UR6, R18 ;  /* 0x0000000610127c2b */ /* 0x000fd00008000012 */
[----:B------:R-:W-:-:S08]  /*1d30*/  DADD R16, R14, R18 ;  /* 0x000000000e107229 */ /* 0x000fd00000000012 */
[----:B------:R-:W-:Y:S02]  /*1d40*/  DADD R20, R14, -R16 ;  /* 0x000000000e147229 */ /* 0x000fe40000000810 */
[----:B------:R-:W-:-:S06]  /*1d50*/  DMUL R14, R16, 2 ;  /* 0x40000000100e7828 */ /* 0x000fcc0000000000 */
[----:B------:R-:W-:Y:S02]  /*1d60*/  DADD R18, R18, R20 ;  /* 0x0000000012127229 */ /* 0x000fe40000000014 */
[----:B------:R-:W-:-:S08]  /*1d70*/  DFMA R16, R16, 2, -R14 ;  /* 0x400000001010782b */ /* 0x000fd0000000080e */
[----:B------:R-:W-:-:S08]  /*1d80*/  DFMA R18, R18, 2, R16 ;  /* 0x400000001212782b */ /* 0x000fd00000000010 */
[----:B------:R-:W-:-:S08]  /*1d90*/  DADD R24, R14, R18 ;  /* 0x000000000e187229 */ /* 0x000fd00000000012 */
[----:B------:R-:W-:Y:S02]  /*1da0*/  DFMA R22, R24, R22, 6.75539944105574400000e+15 ;  /* 0x433800001816742b */ /* 0x000fe40000000016 */
[----:B------:R-:W-:Y:S01]  /*1db0*/  FSETP.GEU.AND P0, PT, |R25|, 4.1917929649353027344, PT ;  /* 0x4086232b1900780b */ /* 0x000fe20003f0e200 */
[----:B------:R-:W-:-:S05]  /*1dc0*/  DADD R14, R14, -R24 ;  /* 0x000000000e0e7229 */ /* 0x000fca0000000818 */
[----:B------:R-:W-:-:S03]  /*1dd0*/  DADD R16, R22, -6.75539944105574400000e+15 ;  /* 0xc338000016107429 */ /* 0x000fc60000000000 */
[----:B------:R-:W-:-:S05]  /*1de0*/  DADD R18, R18, R14 ;  /* 0x0000000012127229 */ /* 0x000fca000000000e */
[----:B------:R-:W-:Y:S01]  /*1df0*/  DFMA R20, R16, -UR4, R24 ;  /* 0x8000000410147c2b */ /* 0x000fe20008000018 */
[----:B------:R-:W-:Y:S01]  /*1e00*/  UMOV UR4, 0x3b39803f ;  /* 0x3b39803f00047882 */ /* 0x000fe20000000000 */
[----:B------:R-:W-:-:S06]  /*1e10*/  UMOV UR5, 0x3c7abc9e ;  /* 0x3c7abc9e00057882 */ /* 0x000fcc0000000000 */
[----:B------:R-:W-:Y:S01]  /*1e20*/  DFMA R20, R16, -UR4, R20 ;  /* 0x8000000410147c2b */ /* 0x000fe20008000014 */
[----:B------:R-:W-:Y:S01]  /*1e30*/  UMOV UR4, 0x69ce2bdf ;  /* 0x69ce2bdf00047882 */ /* 0x000fe20000000000 */
[----:B------:R-:W-:Y:S01]  /*1e40*/  MOV R16, 0xfca213ea ;  /* 0xfca213ea00107802 */ /* 0x000fe20000000f00 */
[----:B------:R-:W-:Y:S01]  /*1e50*/  IMAD.MOV.U32 R17, RZ, RZ, 0x3e928af3 ;  /* 0x3e928af3ff117424 */ /* 0x000fe200078e00ff */
[----:B------:R-:W-:-:S05]  /*1e60*/  UMOV UR5, 0x3e5ade15 ;  /* 0x3e5ade1500057882 */ /* 0x000fca0000000000 */
[----:B------:R-:W-:Y:S01]  /*1e70*/  DFMA R16, R20, UR4, R16 ;  /* 0x0000000414107c2b */ /* 0x000fe20008000010 */
[----:B------:R-:W-:Y:S01]  /*1e80*/  UMOV UR4, 0x62401315 ;  /* 0x6240131500047882 */ /* 0x000fe20000000000 */
[----:B------:R-:W-:-:S06]  /*1e90*/  UMOV UR5, 0x3ec71dee ;  /* 0x3ec71dee00057882 */ /* 0x000fcc0000000000 */
[----:B------:R-:W-:Y:S01]  /*1ea0*/  DFMA R16, R20, R16, UR4 ;  /* 0x0000000414107e2b */ /* 0x000fe20008000010 */
        /* <DEDUP_REMOVED lines=20> */
[----:B------:R-:W-:-:S08]  /*1ff0*/  DFMA R16, R20, R16, UR4 ;  /* 0x0000000414107e2b */ /* 0x000fd00008000010 */
[----:B------:R-:W-:-:S08]  /*2000*/  DFMA R16, R20, R16, 1 ;  /* 0x3ff000001410742b */ /* 0x000fd00000000010 */
[----:B------:R-:W-:-:S10]  /*2010*/  DFMA R16, R20, R16, 1 ;  /* 0x3ff000001410742b */ /* 0x000fd40000000010 */
[----:B------:R-:W-:Y:S02]  /*2020*/  IMAD R21, R22, 0x100000, R17 ;  /* 0x0010000016157824 */ /* 0x000fe400078e0211 */
[----:B------:R-:W-:Y:S01]  /*2030*/  IMAD.MOV.U32 R20, RZ, RZ, R16 ;  /* 0x000000ffff147224 */ /* 0x000fe200078e0010 */
[----:B------:R-:W-:Y:S06]  /*2040*/  @!P0 BRA `(.L_x_19) ;  /* 0x0000000000308947 */ /* 0x000fec0003800000 */
[----:B------:R-:W-:Y:S01]  /*2050*/  FSETP.GEU.AND P1, PT, |R25|, 4.2275390625, PT ;  /* 0x408748001900780b */ /* 0x000fe20003f2e200 */
[C---:B------:R-:W-:Y:S02]  /*2060*/  DADD R20, R24.reuse, +INF ;  /* 0x7ff0000018147429 */ /* 0x040fe40000000000 */
[----:B------:R-:W-:-:S08]  /*2070*/  DSETP.GEU.AND P0, PT, R24, RZ, PT ;  /* 0x000000ff1800722a */ /* 0x000fd00003f0e000 */
[----:B------:R-:W-:Y:S02]  /*2080*/  FSEL R20, R20, RZ, P0 ;  /* 0x000000ff14147208 */ /* 0x000fe40000000000 */
[----:B------:R-:W-:Y:S02]  /*2090*/  @!P1 LEA.HI R14, R22, R22, RZ, 0x1 ;  /* 0x00000016160e9211 */ /* 0x000fe400078f08ff */
[----:B------:R-:W-:Y:S02]  /*20a0*/  FSEL R21, R21, RZ, P0 ;  /* 0x000000ff15157208 */ /* 0x000fe40000000000 */
[----:B------:R-:W-:-:S04]  /*20b0*/  @!P1 SHF.R.S32.HI R14, RZ, 0x1, R14 ;  /* 0x00000001ff0e9819 */ /* 0x000fc8000001140e */
[----:B------:R-:W-:Y:S01]  /*20c0*/  @!P1 LEA R17, R14, R17, 0x14 ;  /* 0x000000110e119211 */ /* 0x000fe200078ea0ff */
[----:B------:R-:W-:Y:S02]  /*20d0*/  @!P1 IMAD.IADD R15, R22, 0x1, -R14 ;  /* 0x00000001160f9824 */ /* 0x000fe400078e0a0e */
[----:B------:R-:W-:-:S03]  /*20e0*/  @!P1 IMAD.MOV.U32 R14, RZ, RZ, RZ ;  /* 0x000000ffff0e9224 */ /* 0x000fc600078e00ff */
[----:B------:R-:W-:-:S06]  /*20f0*/  @!P1 LEA R15, R15, 0x3ff00000, 0x14 ;  /* 0x3ff000000f0f9811 */ /* 0x000fcc00078ea0ff */
[----:B------:R-:W-:-:S11]  /*2100*/  @!P1 DMUL R20, R16, R14 ;  /* 0x0000000e10149228 */ /* 0x000fd60000000000 */
.L_x_19:
[----:B------:R-:W-:Y:S01]  /*2110*/  DFMA R18, R18, R20, R20 ;  /* 0x000000141212722b */ /* 0x000fe20000000014 */
[----:B------:R-:W-:Y:S01]  /*2120*/  IMAD.MOV.U32 R16, RZ, RZ, R0 ;  /* 0x000000ffff107224 */ /* 0x000fe200078e0000 */
[----:B------:R-:W-:Y:S01]  /*2130*/  DSETP.NEU.AND P0, PT, |R20|, +INF , PT ;  /* 0x7ff000001400742a */ /* 0x000fe20003f0d200 */
[----:B------:R-:W-:-:S07]  /*2140*/  IMAD.MOV.U32 R17, RZ, RZ, 0x0 ;  /* 0x00000000ff117424 */ /* 0x000fce00078e00ff */
[----:B------:R-:W-:Y:S02]  /*2150*/  FSEL R14, R20, R18, !P0 ;  /* 0x00000012140e7208 */ /* 0x000fe40004000000 */
[----:B------:R-:W-:Y:S01]  /*2160*/  FSEL R18, R21, R19, !P0 ;  /* 0x0000001315127208 */ /* 0x000fe20004000000 */
[----:B------:R-:W-:Y:S06]  /*2170*/  RET.REL.NODEC R16 `(_Z10cu_voronoiPiS_iii) ;  /* 0xffffffdc10a07950 */ /* 0x000fec0003c3ffff */
.L_x_20:
[----:B------:R-:W-:-:S00]  /*2180*/  BRA `(.L_x_20) ;  /* 0xfffffffc00fc7947 */ /* 0x000fc0000383ffff */
[----:B------:R-:W-:-:S00]  /*2190*/  NOP ;  /* 0x0000000000007918 */ /* 0x000fc00000000000 */
        /* <DEDUP_REMOVED lines=14> */
.L_x_22:


//--------------------- .nv.shared.reserved.0     --------------------------
	.section	.nv.shared.reserved.0,"aw",@nobits
	.weak		__nv_reservedSMEM_offset_0_alias
	.size		__nv_reservedSMEM_offset_0_alias, 0, 64
	.other		__nv_reservedSMEM_offset_0_alias,@"STO_CUDA_RESERVED_SHARED STV_DEFAULT"
__nv_reservedSMEM_offset_0_alias:
	.zero		0
	.zero		64


//--------------------- .nv.constant0._Z10cu_voronoiPiS_iii --------------------------
	.section	.nv.constant0._Z10cu_voronoiPiS_iii,"a",@progbits
	.sectionflags	@""
	.align	4
.nv.constant0._Z10cu_voronoiPiS_iii:
	.zero		924


//--------------------- SYMBOLS --------------------------

	.type		.nv.reservedSmem.offset0,@object
	.size		.nv.reservedSmem.offset0,0x4
